	.target	sm_100a

	.elftype	@"ET_EXEC"


//--------------------- .note.nv.tkinfo           --------------------------
	.section	.note.nv.tkinfo,"",@"SHT_NOTE"
	.sectionflags	@"SHF_NOTE_NV_TKINFO"
	.tkinfo
        /*0018*/ 	.word	0x00000002
        /*0030*/ 	.string	""
        /*0030*/ 	.string	"ptxas"
        /*0030*/ 	.string	"Cuda compilation tools, release 13.0, V13.0.88"
        /*0030*/ 	.string	"Build cuda_13.0.r13.0/compiler.36424714_0"
        /*0030*/ 	.string	"-arch sm_100a -m 64 "



//--------------------- .note.nv.cuinfo           --------------------------
	.section	.note.nv.cuinfo,"",@"SHT_NOTE"
	.sectionflags	@"SHF_NOTE_NV_CUINFO"
        /*0018*/ 	.short	0x0002
        /*001a*/ 	.short	0x0064
        /*001c*/ 	.short	0x0082
	.zero		2


//--------------------- .nv.info                  --------------------------
	.section	.nv.info,"",@"SHT_CUDA_INFO"
	.align	4


	//----- nvinfo : EIATTR_REGCOUNT
	.align		4
        /*0000*/ 	.byte	0x04, 0x2f
        /*0002*/ 	.short	(.L_19 - .L_18)
	.align		4
.L_18:
        /*0004*/ 	.word	index@(_ZN7cutlass13device_kernelINS_4gemm6kernel13GemmUniversalIN4cute5tupleIJiiiiEEENS1_10collective13CollectiveMmaINS1_35MainloopSm100TmaUmmaWarpSpecializedILi6ELi2ELi4ENS5_IJNS4_1CILi1EEESB_SB_EEEEENS5_IJNSA_ILi64EEESE_SE_EEEfNS5_IJSB_llEEEfSG_NS4_8TiledMMAINS4_8MMA_AtomIJNS4_17SM100_MMA_TF32_SSINS_10tfloat32_tESK_fLi64ELi64ELNS4_4UMMA5MajorE1ELSM_1ELNSL_7ScaleInE0ELSN_0EEEEEENS4_6LayoutISC_NS5_IJNSA_ILi0EEESR_SR_EEEEENS5_IJNS4_10UnderscoreESU_SU_EEEEENS4_13SM90_TMA_LOADENS4_14ComposedLayoutINS4_7SwizzleILi2ELi5ELi2EEENS4_18smem_ptr_flag_bitsILi32EEENSQ_INS5_IJNSA_ILi32EEENSA_ILi4EEEEEENS5_IJSB_S13_EEEEEEEvNS4_8identityESX_S18_vS19_EENS_8epilogue10collective18CollectiveEpilogueINS1B_23Sm100TmaWarpSpecializedILi3ELi2ELi16ELb1ELb0EEEJSF_NS5_IJNSQ_ISE_SB_EENSQ_IS13_SB_EEEEEfNS5_IJlSB_lEEEfS1J_NS1B_6fusion15FusionCallbacksIS1F_NS1K_17LinearCombinationIffffLNS_15FloatRoundStyleE2EEESF_S1I_JEEENS4_5SM1004TMEM4LOAD26SM100_TMEM_LOAD_16dp128b8xESX_NSY_INSZ_ILi3ELi4ELi3EEES12_NSQ_INS5_IJNSA_ILi8EEES13_EEENS5_IJS13_SB_EEEEEEENS4_17SM75_U32x4_LDSM_NENS4_14SM90_TMA_STOREES1Z_NS4_17SM90_U32x4_STSM_NENS4_39AutoVectorizingCopyWithAssumedAlignmentILi128EEEEEEvvEEEEvNT_6ParamsE)
        /*0008*/ 	.word	0x00000059


	//----- nvinfo : EIATTR_FRAME_SIZE
	.align		4
.L_19:
        /*000c*/ 	.byte	0x04, 0x11
        /*000e*/ 	.short	(.L_21 - .L_20)
	.align		4
.L_20:
        /*0010*/ 	.word	index@($__internal_2_$__cuda_sm10x_tcgen05_guardrail_trap_unallocated_columns_being_dealloced)
        /*0014*/ 	.word	0x00000000


	//----- nvinfo : EIATTR_FRAME_SIZE
	.align		4
.L_21:
        /*0018*/ 	.byte	0x04, 0x11
        /*001a*/ 	.short	(.L_23 - .L_22)
	.align		4
.L_22:
        /*001c*/ 	.word	index@($__internal_1_$__cuda_sm10x_tcgen05_guardrail_trap_phase_invalid_during_alloc)
        /*0020*/ 	.word	0x00000000


	//----- nvinfo : EIATTR_FRAME_SIZE
	.align		4
.L_23:
        /*0024*/ 	.byte	0x04, 0x11
        /*0026*/ 	.short	(.L_25 - .L_24)
	.align		4
.L_24:
        /*0028*/ 	.word	index@($__internal_0_$__cuda_sm10x_tcgen05_guardrail_trap_col_being_dealloced_not_returned_by_alloc)
        /*002c*/ 	.word	0x00000000


	//----- nvinfo : EIATTR_FRAME_SIZE
	.align		4
.L_25:
        /*0030*/ 	.byte	0x04, 0x11
        /*0032*/ 	.short	(.L_27 - .L_26)
	.align		4
.L_26:
        /*0034*/ 	.word	index@(_ZN7cutlass13device_kernelINS_4gemm6kernel13GemmUniversalIN4cute5tupleIJiiiiEEENS1_10collective13CollectiveMmaINS1_35MainloopSm100TmaUmmaWarpSpecializedILi6ELi2ELi4ENS5_IJNS4_1CILi1EEESB_SB_EEEEENS5_IJNSA_ILi64EEESE_SE_EEEfNS5_IJSB_llEEEfSG_NS4_8TiledMMAINS4_8MMA_AtomIJNS4_17SM100_MMA_TF32_SSINS_10tfloat32_tESK_fLi64ELi64ELNS4_4UMMA5MajorE1ELSM_1ELNSL_7ScaleInE0ELSN_0EEEEEENS4_6LayoutISC_NS5_IJNSA_ILi0EEESR_SR_EEEEENS5_IJNS4_10UnderscoreESU_SU_EEEEENS4_13SM90_TMA_LOADENS4_14ComposedLayoutINS4_7SwizzleILi2ELi5ELi2EEENS4_18smem_ptr_flag_bitsILi32EEENSQ_INS5_IJNSA_ILi32EEENSA_ILi4EEEEEENS5_IJSB_S13_EEEEEEEvNS4_8identityESX_S18_vS19_EENS_8epilogue10collective18CollectiveEpilogueINS1B_23Sm100TmaWarpSpecializedILi3ELi2ELi16ELb1ELb0EEEJSF_NS5_IJNSQ_ISE_SB_EENSQ_IS13_SB_EEEEEfNS5_IJlSB_lEEEfS1J_NS1B_6fusion15FusionCallbacksIS1F_NS1K_17LinearCombinationIffffLNS_15FloatRoundStyleE2EEESF_S1I_JEEENS4_5SM1004TMEM4LOAD26SM100_TMEM_LOAD_16dp128b8xESX_NSY_INSZ_ILi3ELi4ELi3EEES12_NSQ_INS5_IJNSA_ILi8EEES13_EEENS5_IJS13_SB_EEEEEEENS4_17SM75_U32x4_LDSM_NENS4_14SM90_TMA_STOREES1Z_NS4_17SM90_U32x4_STSM_NENS4_39AutoVectorizingCopyWithAssumedAlignmentILi128EEEEEEvvEEEEvNT_6ParamsE)
        /*0038*/ 	.word	0x00000000


	//----- nvinfo : EIATTR_MIN_STACK_SIZE
	.align		4
.L_27:
        /*003c*/ 	.byte	0x04, 0x12
        /*003e*/ 	.short	(.L_29 - .L_28)
	.align		4
.L_28:
        /*0040*/ 	.word	index@(_ZN7cutlass13device_kernelINS_4gemm6kernel13GemmUniversalIN4cute5tupleIJiiiiEEENS1_10collective13CollectiveMmaINS1_35MainloopSm100TmaUmmaWarpSpecializedILi6ELi2ELi4ENS5_IJNS4_1CILi1EEESB_SB_EEEEENS5_IJNSA_ILi64EEESE_SE_EEEfNS5_IJSB_llEEEfSG_NS4_8TiledMMAINS4_8MMA_AtomIJNS4_17SM100_MMA_TF32_SSINS_10tfloat32_tESK_fLi64ELi64ELNS4_4UMMA5MajorE1ELSM_1ELNSL_7ScaleInE0ELSN_0EEEEEENS4_6LayoutISC_NS5_IJNSA_ILi0EEESR_SR_EEEEENS5_IJNS4_10UnderscoreESU_SU_EEEEENS4_13SM90_TMA_LOADENS4_14ComposedLayoutINS4_7SwizzleILi2ELi5ELi2EEENS4_18smem_ptr_flag_bitsILi32EEENSQ_INS5_IJNSA_ILi32EEENSA_ILi4EEEEEENS5_IJSB_S13_EEEEEEEvNS4_8identityESX_S18_vS19_EENS_8epilogue10collective18CollectiveEpilogueINS1B_23Sm100TmaWarpSpecializedILi3ELi2ELi16ELb1ELb0EEEJSF_NS5_IJNSQ_ISE_SB_EENSQ_IS13_SB_EEEEEfNS5_IJlSB_lEEEfS1J_NS1B_6fusion15FusionCallbacksIS1F_NS1K_17LinearCombinationIffffLNS_15FloatRoundStyleE2EEESF_S1I_JEEENS4_5SM1004TMEM4LOAD26SM100_TMEM_LOAD_16dp128b8xESX_NSY_INSZ_ILi3ELi4ELi3EEES12_NSQ_INS5_IJNSA_ILi8EEES13_EEENS5_IJS13_SB_EEEEEEENS4_17SM75_U32x4_LDSM_NENS4_14SM90_TMA_STOREES1Z_NS4_17SM90_U32x4_STSM_NENS4_39AutoVectorizingCopyWithAssumedAlignmentILi128EEEEEEvvEEEEvNT_6ParamsE)
        /*0044*/ 	.word	0x00000000
.L_29:


//--------------------- .nv.compat                --------------------------
	.section	.nv.compat,"",@"SHT_CUDA_COMPAT_INFO"
	.align	4
        /*0000*/ 	.byte	0x02, 0x09, 0x01, 0x00, 0x02, 0x02, 0x02, 0x00, 0x02, 0x05, 0x05, 0x00, 0x03, 0x07, 0x01, 0x01
        /*0010*/ 	.byte	0x02, 0x03, 0x01, 0x00, 0x02, 0x06, 0x01, 0x00, 0x04, 0x0b, 0x08, 0x00, 0x09, 0x00, 0x00, 0x00
        /*0020*/ 	.byte	0x00, 0x00, 0x00, 0x00


//--------------------- .nv.info._ZN7cutlass13device_kernelINS_4gemm6kernel13GemmUniversalIN4cute5tupleIJiiiiEEENS1_10collective13CollectiveMmaINS1_35MainloopSm100TmaUmmaWarpSpecializedILi6ELi2ELi4ENS5_IJNS4_1CILi1EEESB_SB_EEEEENS5_IJNSA_ILi64EEESE_SE_EEEfNS5_IJSB_llEEEfSG_NS4_8TiledMMAINS4_8MMA_AtomIJNS4_17SM100_MMA_TF32_SSINS_10tfloat32_tESK_fLi64ELi64ELNS4_4UMMA5MajorE1ELSM_1ELNSL_7ScaleInE0ELSN_0EEEEEENS4_6LayoutISC_NS5_IJNSA_ILi0EEESR_SR_EEEEENS5_IJNS4_10UnderscoreESU_SU_EEEEENS4_13SM90_TMA_LOADENS4_14ComposedLayoutINS4_7SwizzleILi2ELi5ELi2EEENS4_18smem_ptr_flag_bitsILi32EEENSQ_INS5_IJNSA_ILi32EEENSA_ILi4EEEEEENS5_IJSB_S13_EEEEEEEvNS4_8identityESX_S18_vS19_EENS_8epilogue10collective18CollectiveEpilogueINS1B_23Sm100TmaWarpSpecializedILi3ELi2ELi16ELb1ELb0EEEJSF_NS5_IJNSQ_ISE_SB_EENSQ_IS13_SB_EEEEEfNS5_IJlSB_lEEEfS1J_NS1B_6fusion15FusionCallbacksIS1F_NS1K_17LinearCombinationIffffLNS_15FloatRoundStyleE2EEESF_S1I_JEEENS4_5SM1004TMEM4LOAD26SM100_TMEM_LOAD_16dp128b8xESX_NSY_INSZ_ILi3ELi4ELi3EEES12_NSQ_INS5_IJNSA_ILi8EEES13_EEENS5_IJS13_SB_EEEEEEENS4_17SM75_U32x4_LDSM_NENS4_14SM90_TMA_STOREES1Z_NS4_17SM90_U32x4_STSM_NENS4_39AutoVectorizingCopyWithAssumedAlignmentILi128EEEEEEvvEEEEvNT_6ParamsE --------------------------
	.section	.nv.info._ZN7cutlass13device_kernelINS_4gemm6kernel13GemmUniversalIN4cute5tupleIJiiiiEEENS1_10collective13CollectiveMmaINS1_35MainloopSm100TmaUmmaWarpSpecializedILi6ELi2ELi4ENS5_IJNS4_1CILi1EEESB_SB_EEEEENS5_IJNSA_ILi64EEESE_SE_EEEfNS5_IJSB_llEEEfSG_NS4_8TiledMMAINS4_8MMA_AtomIJNS4_17SM100_MMA_TF32_SSINS_10tfloat32_tESK_fLi64ELi64ELNS4_4UMMA5MajorE1ELSM_1ELNSL_7ScaleInE0ELSN_0EEEEEENS4_6LayoutISC_NS5_IJNSA_ILi0EEESR_SR_EEEEENS5_IJNS4_10UnderscoreESU_SU_EEEEENS4_13SM90_TMA_LOADENS4_14ComposedLayoutINS4_7SwizzleILi2ELi5ELi2EEENS4_18smem_ptr_flag_bitsILi32EEENSQ_INS5_IJNSA_ILi32EEENSA_ILi4EEEEEENS5_IJSB_S13_EEEEEEEvNS4_8identityESX_S18_vS19_EENS_8epilogue10collective18CollectiveEpilogueINS1B_23Sm100TmaWarpSpecializedILi3ELi2ELi16ELb1ELb0EEEJSF_NS5_IJNSQ_ISE_SB_EENSQ_IS13_SB_EEEEEfNS5_IJlSB_lEEEfS1J_NS1B_6fusion15FusionCallbacksIS1F_NS1K_17LinearCombinationIffffLNS_15FloatRoundStyleE2EEESF_S1I_JEEENS4_5SM1004TMEM4LOAD26SM100_TMEM_LOAD_16dp128b8xESX_NSY_INSZ_ILi3ELi4ELi3EEES12_NSQ_INS5_IJNSA_ILi8EEES13_EEENS5_IJS13_SB_EEEEEEENS4_17SM75_U32x4_LDSM_NENS4_14SM90_TMA_STOREES1Z_NS4_17SM90_U32x4_STSM_NENS4_39AutoVectorizingCopyWithAssumedAlignmentILi128EEEEEEvvEEEEvNT_6ParamsE,"",@"SHT_CUDA_INFO"
	.sectionflags	@""
	.align	4


	//----- nvinfo : EIATTR_CUDA_API_VERSION
	.align		4
        /*0000*/ 	.byte	0x04, 0x37
        /*0002*/ 	.short	(.L_31 - .L_30)
.L_30:
        /*0004*/ 	.word	0x00000082


	//----- nvinfo : EIATTR_KPARAM_INFO
	.align		4
.L_31:
        /*0008*/ 	.byte	0x04, 0x17
        /*000a*/ 	.short	(.L_33 - .L_32)
.L_32:
        /*000c*/ 	.word	0x00000000
        /*0010*/ 	.short	0x0000
        /*0012*/ 	.short	0x0000
        /*0014*/ 	.byte	0x00, 0xf0, 0x01, 0x20


	//----- nvinfo : EIATTR_AT_ENTRY_FRAGMENTS
	.align		4
.L_33:
        /*0018*/ 	.byte	0x04, 0x4f
        /*001a*/ 	.short	(.L_35 - .L_34)


	//   ....[0]....
.L_34:
        /*001c*/ 	.word	0x00000006


	//----- nvinfo : EIATTR_RESERVED_SMEM_USED
	.align		4
.L_35:
        /*0020*/ 	.byte	0x01, 0x41
	.zero		2


	//----- nvinfo : EIATTR_SPARSE_MMA_MASK
	.align		4
        /*0024*/ 	.byte	0x03, 0x50
        /*0026*/ 	.short	0x0000


	//----- nvinfo : EIATTR_TCGEN05_1CTA_USED
	.align		4
        /*0028*/ 	.byte	0x01, 0x51
	.zero		2


	//----- nvinfo : EIATTR_MAXREG_COUNT
	.align		4
        /*002c*/ 	.byte	0x03, 0x1b
        /*002e*/ 	.short	0x00ff


	//----- nvinfo : EIATTR_NUM_BARRIERS
	.align		4
        /*0030*/ 	.byte	0x02, 0x4c
        /*0032*/ 	.byte	0x07
	.zero		1


	//----- nvinfo : EIATTR_EXTERNS
	.align		4
        /*0034*/ 	.byte	0x04, 0x0f
        /*0036*/ 	.short	(.L_37 - .L_36)


	//   ....[0]....
	.align		4
.L_36:
        /*0038*/ 	.word	index@(__assertfail)


	//----- nvinfo : EIATTR_MERCURY_ISA_VERSION
	.align		4
.L_37:
        /*003c*/ 	.byte	0x03, 0x5f
        /*003e*/ 	.short	0x0101


	//----- nvinfo : EIATTR_INT_WARP_WIDE_INSTR_OFFSETS
	.align		4
        /*0040*/ 	.byte	0x04, 0x31
        /*0042*/ 	.short	(.L_39 - .L_38)


	//   ....[0]....
.L_38:
        /*0044*/ 	.word	0x00001f40


	//   ....[1]....
        /*0048*/ 	.word	0x00003cc0


	//   ....[2]....
        /*004c*/ 	.word	0x00003cf0


	//   ....[3]....
        /*0050*/ 	.word	0x00003d40


	//   ....[4]....
        /*0054*/ 	.word	0x00004620


	//   ....[5]....
        /*0058*/ 	.word	0x00004640


	//   ....[6]....
        /*005c*/ 	.word	0x00004910


	//   ....[7]....
        /*0060*/ 	.word	0x00004a40


	//----- nvinfo : EIATTR_COOP_GROUP_MASK_REGIDS
	.align		4
.L_39:
        /*0064*/ 	.byte	0x04, 0x29
        /*0066*/ 	.short	(.L_41 - .L_40)


	//   ....[0]....
.L_40:
        /*0068*/ 	.word	0xffffffff


	//   ....[1]....
        /*006c*/ 	.word	0xffffffff


	//   ....[2]....
        /*0070*/ 	.word	0xffffffff


	//   ....[3]....
        /*0074*/ 	.word	0xffffffff


	//   ....[4]....
        /*0078*/ 	.word	0xffffffff


	//   ....[5]....
        /*007c*/ 	.word	0xffffffff


	//   ....[6]....
        /*0080*/ 	.word	0xffffffff


	//   ....[7]....
        /*0084*/ 	.word	0xffffffff


	//   ....[8]....
        /*0088*/ 	.word	0xffffffff


	//   ....[9]....
        /*008c*/ 	.word	0xffffffff


	//   ....[10]....
        /*0090*/ 	.word	0xffffffff


	//   ....[11]....
        /*0094*/ 	.word	0xffffffff


	//   ....[12]....
        /*0098*/ 	.word	0xffffffff


	//----- nvinfo : EIATTR_COOP_GROUP_INSTR_OFFSETS
	.align		4
.L_41:
        /*009c*/ 	.byte	0x04, 0x28
        /*009e*/ 	.short	(.L_43 - .L_42)


	//   ....[0]....
.L_42:
        /*00a0*/ 	.word	0x00000090


	//   ....[1]....
        /*00a4*/ 	.word	0x000004d0


	//   ....[2]....
        /*00a8*/ 	.word	0x00000680


	//   ....[3]....
        /*00ac*/ 	.word	0x00000800


	//   ....[4]....
        /*00b0*/ 	.word	0x00000900


	//   ....[5]....
        /*00b4*/ 	.word	0x00000a70


	//   ....[6]....
        /*00b8*/ 	.word	0x00000c10


	//   ....[7]....
        /*00bc*/ 	.word	0x00001e20


	//   ....[8]....
        /*00c0*/ 	.word	0x00002d20


	//   ....[9]....
        /*00c4*/ 	.word	0x00002f30


	//   ....[10]....
        /*00c8*/ 	.word	0x00002f60


	//   ....[11]....
        /*00cc*/ 	.word	0x00003bb0


	//   ....[12]....
        /*00d0*/ 	.word	0x00003de0


	//----- nvinfo : EIATTR_VRC_CTA_INIT_COUNT
	.align		4
.L_43:
        /*00d4*/ 	.byte	0x02, 0x4a
        /*00d6*/ 	.byte	0x80
	.zero		1


	//----- nvinfo : EIATTR_SYSCALL_OFFSETS
	.align		4
        /*00d8*/ 	.byte	0x04, 0x46
        /*00da*/ 	.short	(.L_45 - .L_44)


	//   ....[0]....
.L_44:
        /*00dc*/ 	.word	0x00005630


	//   ....[1]....
        /*00e0*/ 	.word	0x00005720


	//   ....[2]....
        /*00e4*/ 	.word	0x00005fe0


	//   ....[3]....
        /*00e8*/ 	.word	0x00006830


	//----- nvinfo : EIATTR_MBARRIER_INSTR_OFFSETS
	.align		4
.L_45:
        /*00ec*/ 	.byte	0x04, 0x39
        /*00ee*/ 	.short	(.L_47 - .L_46)


	//   ....[0]....
.L_46:
        /*00f0*/ 	.word	0x000005b0
        /*00f4*/ 	.word	0x000000ff
        /*00f8*/ 	.word	0x00000000
        /*00fc*/ 	.short	0x0100
        /*00fe*/ 	.byte	0x05
	.zero		1


	//   ....[1]....
        /*0100*/ 	.word	0x000005c0
        /*0104*/ 	.word	0x000000ff
        /*0108*/ 	.word	0x00000030
        /*010c*/ 	.short	0x0100
        /*010e*/ 	.byte	0x05
	.zero		1


	//   ....[2]....
        /*0110*/ 	.word	0x000005d0
        /*0114*/ 	.word	0x000000ff
        /*0118*/ 	.word	0x00000008
        /*011c*/ 	.short	0x0100
        /*011e*/ 	.byte	0x05
	.zero		1


	//   ....[3]....
        /*0120*/ 	.word	0x000005e0
        /*0124*/ 	.word	0x000000ff
        /*0128*/ 	.word	0x00000038
        /*012c*/ 	.short	0x0100
        /*012e*/ 	.byte	0x05
	.zero		1


	//   ....[4]....
        /*0130*/ 	.word	0x000005f0
        /*0134*/ 	.word	0x000000ff
        /*0138*/ 	.word	0x00000010
        /*013c*/ 	.short	0x0100
        /*013e*/ 	.byte	0x05
	.zero		1


	//   ....[5]....
        /*0140*/ 	.word	0x00000600
        /*0144*/ 	.word	0x000000ff
        /*0148*/ 	.word	0x00000040
        /*014c*/ 	.short	0x0100
        /*014e*/ 	.byte	0x05
	.zero		1


	//   ....[6]....
        /*0150*/ 	.word	0x00000610
        /*0154*/ 	.word	0x000000ff
        /*0158*/ 	.word	0x00000018
        /*015c*/ 	.short	0x0100
        /*015e*/ 	.byte	0x05
	.zero		1


	//   ....[7]....
        /*0160*/ 	.word	0x00000620
        /*0164*/ 	.word	0x000000ff
        /*0168*/ 	.word	0x00000048
        /*016c*/ 	.short	0x0100
        /*016e*/ 	.byte	0x05
	.zero		1


	//   ....[8]....
        /*0170*/ 	.word	0x00000630
        /*0174*/ 	.word	0x000000ff
        /*0178*/ 	.word	0x00000020
        /*017c*/ 	.short	0x0100
        /*017e*/ 	.byte	0x05
	.zero		1


	//   ....[9]....
        /*0180*/ 	.word	0x00000640
        /*0184*/ 	.word	0x000000ff
        /*0188*/ 	.word	0x00000050
        /*018c*/ 	.short	0x0100
        /*018e*/ 	.byte	0x05
	.zero		1


	//   ....[10]....
        /*0190*/ 	.word	0x00000650
        /*0194*/ 	.word	0x000000ff
        /*0198*/ 	.word	0x00000028
        /*019c*/ 	.short	0x0100
        /*019e*/ 	.byte	0x05
	.zero		1


	//   ....[11]....
        /*01a0*/ 	.word	0x00000660
        /*01a4*/ 	.word	0x000000ff
        /*01a8*/ 	.word	0x00000058
        /*01ac*/ 	.short	0x0100
        /*01ae*/ 	.byte	0x05
	.zero		1


	//   ....[12]....
        /*01b0*/ 	.word	0x00000790
        /*01b4*/ 	.word	0x000000ff
        /*01b8*/ 	.word	0x00000060
        /*01bc*/ 	.short	0x0100
        /*01be*/ 	.byte	0x07
	.zero		1


	//   ....[13]....
        /*01c0*/ 	.word	0x000007a0
        /*01c4*/ 	.word	0x000000ff
        /*01c8*/ 	.word	0x00000078
        /*01cc*/ 	.short	0x0100
        /*01ce*/ 	.byte	0x07
	.zero		1


	//   ....[14]....
        /*01d0*/ 	.word	0x000007b0
        /*01d4*/ 	.word	0x000000ff
        /*01d8*/ 	.word	0x00000068
        /*01dc*/ 	.short	0x0100
        /*01de*/ 	.byte	0x07
	.zero		1


	//   ....[15]....
        /*01e0*/ 	.word	0x000007c0
        /*01e4*/ 	.word	0x000000ff
        /*01e8*/ 	.word	0x00000080
        /*01ec*/ 	.short	0x0100
        /*01ee*/ 	.byte	0x07
	.zero		1


	//   ....[16]....
        /*01f0*/ 	.word	0x000007d0
        /*01f4*/ 	.word	0x000000ff
        /*01f8*/ 	.word	0x00000070
        /*01fc*/ 	.short	0x0100
        /*01fe*/ 	.byte	0x07
	.zero		1


	//   ....[17]....
        /*0200*/ 	.word	0x000007e0
        /*0204*/ 	.word	0x000000ff
        /*0208*/ 	.word	0x00000088
        /*020c*/ 	.short	0x0100
        /*020e*/ 	.byte	0x07
	.zero		1


	//   ....[18]....
        /*0210*/ 	.word	0x000008d0
        /*0214*/ 	.word	0x000000ff
        /*0218*/ 	.word	0x00000090
        /*021c*/ 	.short	0x0100
        /*021e*/ 	.byte	0x05
	.zero		1


	//   ....[19]....
        /*0220*/ 	.word	0x000008e0
        /*0224*/ 	.word	0x000000ff
        /*0228*/ 	.word	0x00000098
        /*022c*/ 	.short	0x0100
        /*022e*/ 	.byte	0x05
	.zero		1


	//   ....[20]....
        /*0230*/ 	.word	0x00000a20
        /*0234*/ 	.word	0x000000ff
        /*0238*/ 	.word	0x000000a0
        /*023c*/ 	.short	0x0100
        /*023e*/ 	.byte	0x05
	.zero		1


	//   ....[21]....
        /*0240*/ 	.word	0x00000a30
        /*0244*/ 	.word	0x000000ff
        /*0248*/ 	.word	0x000000b0
        /*024c*/ 	.short	0x0100
        /*024e*/ 	.byte	0x05
	.zero		1


	//   ....[22]....
        /*0250*/ 	.word	0x00000a40
        /*0254*/ 	.word	0x000000ff
        /*0258*/ 	.word	0x000000a8
        /*025c*/ 	.short	0x0100
        /*025e*/ 	.byte	0x05
	.zero		1


	//   ....[23]....
        /*0260*/ 	.word	0x00000a50
        /*0264*/ 	.word	0x000000ff
        /*0268*/ 	.word	0x000000b8
        /*026c*/ 	.short	0x0100
        /*026e*/ 	.byte	0x05
	.zero		1


	//   ....[24]....
        /*0270*/ 	.word	0x00000b80
        /*0274*/ 	.word	0x000000ff
        /*0278*/ 	.word	0x000000c0
        /*027c*/ 	.short	0x0100
        /*027e*/ 	.byte	0x07
	.zero		1


	//   ....[25]....
        /*0280*/ 	.word	0x00000b90
        /*0284*/ 	.word	0x000000ff
        /*0288*/ 	.word	0x000000e0
        /*028c*/ 	.short	0x0100
        /*028e*/ 	.byte	0x07
	.zero		1


	//   ....[26]....
        /*0290*/ 	.word	0x00000ba0
        /*0294*/ 	.word	0x000000ff
        /*0298*/ 	.word	0x000000c8
        /*029c*/ 	.short	0x0100
        /*029e*/ 	.byte	0x07
	.zero		1


	//   ....[27]....
        /*02a0*/ 	.word	0x00000bb0
        /*02a4*/ 	.word	0x000000ff
        /*02a8*/ 	.word	0x000000e8
        /*02ac*/ 	.short	0x0100
        /*02ae*/ 	.byte	0x07
	.zero		1


	//   ....[28]....
        /*02b0*/ 	.word	0x00000bc0
        /*02b4*/ 	.word	0x000000ff
        /*02b8*/ 	.word	0x000000d0
        /*02bc*/ 	.short	0x0100
        /*02be*/ 	.byte	0x07
	.zero		1


	//   ....[29]....
        /*02c0*/ 	.word	0x00000bd0
        /*02c4*/ 	.word	0x000000ff
        /*02c8*/ 	.word	0x000000f0
        /*02cc*/ 	.short	0x0100
        /*02ce*/ 	.byte	0x07
	.zero		1


	//   ....[30]....
        /*02d0*/ 	.word	0x00000be0
        /*02d4*/ 	.word	0x000000ff
        /*02d8*/ 	.word	0x000000d8
        /*02dc*/ 	.short	0x0100
        /*02de*/ 	.byte	0x07
	.zero		1


	//   ....[31]....
        /*02e0*/ 	.word	0x00000bf0
        /*02e4*/ 	.word	0x000000ff
        /*02e8*/ 	.word	0x000000f8
        /*02ec*/ 	.short	0x0100
        /*02ee*/ 	.byte	0x07
	.zero		1


	//   ....[32]....
        /*02f0*/ 	.word	0x00000ce0
        /*02f4*/ 	.word	0x000000ff
        /*02f8*/ 	.word	0x00000100
        /*02fc*/ 	.short	0x0100
        /*02fe*/ 	.byte	0x05
	.zero		1


	//   ....[33]....
        /*0300*/ 	.word	0x00000cf0
        /*0304*/ 	.word	0x000000ff
        /*0308*/ 	.word	0x00000110
        /*030c*/ 	.short	0x0100
        /*030e*/ 	.byte	0x05
	.zero		1


	//   ....[34]....
        /*0310*/ 	.word	0x00000d00
        /*0314*/ 	.word	0x000000ff
        /*0318*/ 	.word	0x00000108
        /*031c*/ 	.short	0x0100
        /*031e*/ 	.byte	0x05
	.zero		1


	//   ....[35]....
        /*0320*/ 	.word	0x00000d10
        /*0324*/ 	.word	0x000000ff
        /*0328*/ 	.word	0x00000118
        /*032c*/ 	.short	0x0100
        /*032e*/ 	.byte	0x05
	.zero		1


	//   ....[36]....
        /*0330*/ 	.word	0x000015e0
        /*0334*/ 	.word	0x00000002
        /*0338*/ 	.word	0x00000110
        /*033c*/ 	.short	0x010a
        /*033e*/ 	.byte	0xff
	.zero		1


	//   ....[37]....
        /*0340*/ 	.word	0x00001610
        /*0344*/ 	.word	0x00000002
        /*0348*/ 	.word	0x00000100
        /*034c*/ 	.short	0x0101
        /*034e*/ 	.byte	0xff
	.zero		1


	//   ....[38]....
        /*0350*/ 	.word	0x000016e0
        /*0354*/ 	.word	0x000000ff
        /*0358*/ 	.word	0x00000030
        /*035c*/ 	.short	0x010a
        /*035e*/ 	.byte	0x08
	.zero		1


	//   ....[39]....
        /*0360*/ 	.word	0x000017a0
        /*0364*/ 	.word	0x000000ff
        /*0368*/ 	.word	0x00000030
        /*036c*/ 	.short	0x010a
        /*036e*/ 	.byte	0x21
	.zero		1


	//   ....[40]....
        /*0370*/ 	.word	0x00001900
        /*0374*/ 	.word	0x000000ff
        /*0378*/ 	.word	0x00000030
        /*037c*/ 	.short	0x010a
        /*037e*/ 	.byte	0x08
	.zero		1


	//   ....[41]....
        /*0380*/ 	.word	0x00001a90
        /*0384*/ 	.word	0x000000ff
        /*0388*/ 	.word	0x00000098
        /*038c*/ 	.short	0x0101
        /*038e*/ 	.byte	0x04
	.zero		1


	//   ....[42]....
        /*0390*/ 	.word	0x00001ab0
        /*0394*/ 	.word	0x000000ff
        /*0398*/ 	.word	0x00000030
        /*039c*/ 	.short	0x010a
        /*039e*/ 	.byte	0x08
	.zero		1


	//   ....[43]....
        /*03a0*/ 	.word	0x00001b50
        /*03a4*/ 	.word	0x000000ff
        /*03a8*/ 	.word	0x00000030
        /*03ac*/ 	.short	0x010a
        /*03ae*/ 	.byte	0x21
	.zero		1


	//   ....[44]....
        /*03b0*/ 	.word	0x00001cb0
        /*03b4*/ 	.word	0x000000ff
        /*03b8*/ 	.word	0x00000030
        /*03bc*/ 	.short	0x010a
        /*03be*/ 	.byte	0x08
	.zero		1


	//   ....[45]....
        /*03c0*/ 	.word	0x00001e50
        /*03c4*/ 	.word	0x00000002
        /*03c8*/ 	.word	0x000000a0
        /*03cc*/ 	.short	0x010a
        /*03ce*/ 	.byte	0xff
	.zero		1


	//   ....[46]....
        /*03d0*/ 	.word	0x00001f10
        /*03d4*/ 	.word	0x00000002
        /*03d8*/ 	.word	0x00000000
        /*03dc*/ 	.short	0x0101
        /*03de*/ 	.byte	0xff
	.zero		1


	//   ....[47]....
        /*03e0*/ 	.word	0x00002470
        /*03e4*/ 	.word	0x000000ff
        /*03e8*/ 	.word	0x00000000
        /*03ec*/ 	.short	0x010a
        /*03ee*/ 	.byte	0x05
	.zero		1


	//   ....[48]....
        /*03f0*/ 	.word	0x00002500
        /*03f4*/ 	.word	0x000000ff
        /*03f8*/ 	.word	0x00000000
        /*03fc*/ 	.short	0x010a
        /*03fe*/ 	.byte	0x05
	.zero		1


	//   ....[49]....
        /*0400*/ 	.word	0x00002590
        /*0404*/ 	.word	0x000000ff
        /*0408*/ 	.word	0x00000000
        /*040c*/ 	.short	0x010a
        /*040e*/ 	.byte	0x05
	.zero		1


	//   ....[50]....
        /*0410*/ 	.word	0x00002620
        /*0414*/ 	.word	0x000000ff
        /*0418*/ 	.word	0x00000000
        /*041c*/ 	.short	0x010a
        /*041e*/ 	.byte	0x05
	.zero		1


	//   ....[51]....
        /*0420*/ 	.word	0x000026b0
        /*0424*/ 	.word	0x000000ff
        /*0428*/ 	.word	0x00000000
        /*042c*/ 	.short	0x010a
        /*042e*/ 	.byte	0x05
	.zero		1


	//   ....[52]....
        /*0430*/ 	.word	0x00002750
        /*0434*/ 	.word	0x00000000
        /*0438*/ 	.word	0x00000000
        /*043c*/ 	.short	0x010a
        /*043e*/ 	.byte	0xff
	.zero		1


	//   ....[53]....
        /*0440*/ 	.word	0x00002870
        /*0444*/ 	.word	0x00000000
        /*0448*/ 	.word	0x00000100
        /*044c*/ 	.short	0x010a
        /*044e*/ 	.byte	0xff
	.zero		1


	//   ....[54]....
        /*0450*/ 	.word	0x000028e0
        /*0454*/ 	.word	0x00000000
        /*0458*/ 	.word	0x00000000
        /*045c*/ 	.short	0x0101
        /*045e*/ 	.byte	0xff
	.zero		1


	//   ....[55]....
        /*0460*/ 	.word	0x00002900
        /*0464*/ 	.word	0x000000ff
        /*0468*/ 	.word	0x000000b0
        /*046c*/ 	.short	0x010a
        /*046e*/ 	.byte	0x05
	.zero		1


	//   ....[56]....
        /*0470*/ 	.word	0x00002a20
        /*0474*/ 	.word	0x00000000
        /*0478*/ 	.word	0x000000a0
        /*047c*/ 	.short	0x010a
        /*047e*/ 	.byte	0xff
	.zero		1


	//   ....[57]....
        /*0480*/ 	.word	0x00002b20
        /*0484*/ 	.word	0x00000000
        /*0488*/ 	.word	0x00000000
        /*048c*/ 	.short	0x0101
        /*048e*/ 	.byte	0xff
	.zero		1


	//   ....[58]....
        /*0490*/ 	.word	0x00002bb0
        /*0494*/ 	.word	0x000000ff
        /*0498*/ 	.word	0x000000b0
        /*049c*/ 	.short	0x0106
        /*049e*/ 	.byte	0x05
	.zero		1


	//   ....[59]....
        /*04a0*/ 	.word	0x00002bd0
        /*04a4*/ 	.word	0x000000ff
        /*04a8*/ 	.word	0x000000b0
        /*04ac*/ 	.short	0x010a
        /*04ae*/ 	.byte	0x05
	.zero		1


	//   ....[60]....
        /*04b0*/ 	.word	0x00002c60
        /*04b4*/ 	.word	0x000000ff
        /*04b8*/ 	.word	0x000000b0
        /*04bc*/ 	.short	0x0106
        /*04be*/ 	.byte	0x04
	.zero		1


	//   ....[61]....
        /*04c0*/ 	.word	0x00002ca0
        /*04c4*/ 	.word	0x00000000
        /*04c8*/ 	.word	0x000000b0
        /*04cc*/ 	.short	0x010a
        /*04ce*/ 	.byte	0xff
	.zero		1


	//   ....[62]....
        /*04d0*/ 	.word	0x00003260
        /*04d4*/ 	.word	0x00000000
        /*04d8*/ 	.word	0x000000a0
        /*04dc*/ 	.short	0x010a
        /*04de*/ 	.byte	0xff
	.zero		1


	//   ....[63]....
        /*04e0*/ 	.word	0x00003370
        /*04e4*/ 	.word	0x00000003
        /*04e8*/ 	.word	0x00000000
        /*04ec*/ 	.short	0x0101
        /*04ee*/ 	.byte	0xff
	.zero		1


	//   ....[64]....
        /*04f0*/ 	.word	0x00003380
        /*04f4*/ 	.word	0x000000ff
        /*04f8*/ 	.word	0x00000000
        /*04fc*/ 	.short	0x010a
        /*04fe*/ 	.byte	0x07
	.zero		1


	//   ....[65]....
        /*0500*/ 	.word	0x00003400
        /*0504*/ 	.word	0x000000ff
        /*0508*/ 	.word	0x000000e0
        /*050c*/ 	.short	0x010a
        /*050e*/ 	.byte	0x06
	.zero		1


	//   ....[66]....
        /*0510*/ 	.word	0x000034d0
        /*0514*/ 	.word	0x000000ff
        /*0518*/ 	.word	0x00000000
        /*051c*/ 	.short	0x010a
        /*051e*/ 	.byte	0x0b
	.zero		1


	//   ....[67]....
        /*0520*/ 	.word	0x00003600
        /*0524*/ 	.word	0x000000ff
        /*0528*/ 	.word	0x00000000
        /*052c*/ 	.short	0x010a
        /*052e*/ 	.byte	0x22
	.zero		1


	//   ....[68]....
        /*0530*/ 	.word	0x000039e0
        /*0534*/ 	.word	0x000000ff
        /*0538*/ 	.word	0x00000000
        /*053c*/ 	.short	0x010a
        /*053e*/ 	.byte	0x06
	.zero		1


	//   ....[69]....
        /*0540*/ 	.word	0x00003a70
        /*0544*/ 	.word	0x000000ff
        /*0548*/ 	.word	0x00000000
        /*054c*/ 	.short	0x010a
        /*054e*/ 	.byte	0x06
	.zero		1


	//   ....[70]....
        /*0550*/ 	.word	0x00003b00
        /*0554*/ 	.word	0x000000ff
        /*0558*/ 	.word	0x00000000
        /*055c*/ 	.short	0x010a
        /*055e*/ 	.byte	0x06
	.zero		1


	//   ....[71]....
        /*0560*/ 	.word	0x00003b90
        /*0564*/ 	.word	0x000000ff
        /*0568*/ 	.word	0x00000000
        /*056c*/ 	.short	0x010a
        /*056e*/ 	.byte	0x07
	.zero		1


	//   ....[72]....
        /*0570*/ 	.word	0x00003fc0
        /*0574*/ 	.word	0x00000000
        /*0578*/ 	.word	0x000000a0
        /*057c*/ 	.short	0x010a
        /*057e*/ 	.byte	0xff
	.zero		1


	//   ....[73]....
        /*0580*/ 	.word	0x00004080
        /*0584*/ 	.word	0x00000000
        /*0588*/ 	.word	0x00000000
        /*058c*/ 	.short	0x0101
        /*058e*/ 	.byte	0xff
	.zero		1


	//   ....[74]....
        /*0590*/ 	.word	0x000043a0
        /*0594*/ 	.word	0x000000ff
        /*0598*/ 	.word	0x00000098
        /*059c*/ 	.short	0x010a
        /*059e*/ 	.byte	0x07
	.zero		1


	//   ....[75]....
        /*05a0*/ 	.word	0x000045c0
        /*05a4*/ 	.word	0x000000ff
        /*05a8*/ 	.word	0x00000078
        /*05ac*/ 	.short	0x010a
        /*05ae*/ 	.byte	0x0f
	.zero		1


	//   ....[76]....
        /*05b0*/ 	.word	0x000047c0
        /*05b4*/ 	.word	0x000000ff
        /*05b8*/ 	.word	0x00000060
        /*05bc*/ 	.short	0x010b
        /*05be*/ 	.byte	0x0f
	.zero		1


	//   ....[77]....
        /*05c0*/ 	.word	0x00004810
        /*05c4*/ 	.word	0x000000ff
        /*05c8*/ 	.word	0x00000000
        /*05cc*/ 	.short	0x0101
        /*05ce*/ 	.byte	0x10
	.zero		1


	//   ....[78]....
        /*05d0*/ 	.word	0x00004850
        /*05d4*/ 	.word	0x000000ff
        /*05d8*/ 	.word	0x00000078
        /*05dc*/ 	.short	0x010a
        /*05de*/ 	.byte	0x0d
	.zero		1


	//   ....[79]....
        /*05e0*/ 	.word	0x00004a90
        /*05e4*/ 	.word	0x000000ff
        /*05e8*/ 	.word	0x00000060
        /*05ec*/ 	.short	0x010b
        /*05ee*/ 	.byte	0x0d
	.zero		1


	//   ....[80]....
        /*05f0*/ 	.word	0x00004b00
        /*05f4*/ 	.word	0x000000ff
        /*05f8*/ 	.word	0x00000000
        /*05fc*/ 	.short	0x0101
        /*05fe*/ 	.byte	0x0f
	.zero		1


	//   ....[81]....
        /*0600*/ 	.word	0x00004b50
        /*0604*/ 	.word	0x000000ff
        /*0608*/ 	.word	0x00000000
        /*060c*/ 	.short	0x010a
        /*060e*/ 	.byte	0x04
	.zero		1


	//   ....[82]....
        /*0610*/ 	.word	0x00004be0
        /*0614*/ 	.word	0x000000ff
        /*0618*/ 	.word	0x00000000
        /*061c*/ 	.short	0x010a
        /*061e*/ 	.byte	0x04
	.zero		1


	//   ....[83]....
        /*0620*/ 	.word	0x00004c80
        /*0624*/ 	.word	0x00000000
        /*0628*/ 	.word	0x00000000
        /*062c*/ 	.short	0x010a
        /*062e*/ 	.byte	0xff
	.zero		1


	//   ....[84]....
        /*0630*/ 	.word	0x00005000
        /*0634*/ 	.word	0x00000000
        /*0638*/ 	.word	0x000000a0
        /*063c*/ 	.short	0x010a
        /*063e*/ 	.byte	0xff
	.zero		1


	//   ....[85]....
        /*0640*/ 	.word	0x00005110
        /*0644*/ 	.word	0x00000000
        /*0648*/ 	.word	0x00000000
        /*064c*/ 	.short	0x0101
        /*064e*/ 	.byte	0xff
	.zero		1


	//   ....[86]....
        /*0650*/ 	.word	0x00005b60
        /*0654*/ 	.word	0x00000002
        /*0658*/ 	.word	0x00000060
        /*065c*/ 	.short	0x010a
        /*065e*/ 	.byte	0xff
	.zero		1


	//   ....[87]....
        /*0660*/ 	.word	0x00005ba0
        /*0664*/ 	.word	0x00000052
        /*0668*/ 	.word	0x000000c0
        /*066c*/ 	.short	0x010a
        /*066e*/ 	.byte	0xff
	.zero		1


	//   ....[88]....
        /*0670*/ 	.word	0x00005c90
        /*0674*/ 	.word	0x00000002
        /*0678*/ 	.word	0x00000060
        /*067c*/ 	.short	0x010a
        /*067e*/ 	.byte	0xff
	.zero		1


	//   ....[89]....
        /*0680*/ 	.word	0x00005ec0
        /*0684*/ 	.word	0x00000052
        /*0688*/ 	.word	0x000000c0
        /*068c*/ 	.short	0x010a
        /*068e*/ 	.byte	0xff
	.zero		1


	//   ....[90]....
        /*0690*/ 	.word	0x00006550
        /*0694*/ 	.word	0x00000000
        /*0698*/ 	.word	0x00000000
        /*069c*/ 	.short	0x0101
        /*069e*/ 	.byte	0xff
	.zero		1


	//   ....[91]....
        /*06a0*/ 	.word	0x00006560
        /*06a4*/ 	.word	0x00000002
        /*06a8*/ 	.word	0x00000060
        /*06ac*/ 	.short	0x010a
        /*06ae*/ 	.byte	0xff
	.zero		1


	//   ....[92]....
        /*06b0*/ 	.word	0x00006630
        /*06b4*/ 	.word	0x00000002
        /*06b8*/ 	.word	0x00000060
        /*06bc*/ 	.short	0x010a
        /*06be*/ 	.byte	0xff
	.zero		1


	//   ....[93]....
        /*06c0*/ 	.word	0x000068d0
        /*06c4*/ 	.word	0x000000ff
        /*06c8*/ 	.word	0x00000000
        /*06cc*/ 	.short	0x0101
        /*06ce*/ 	.byte	0x05
	.zero		1


	//   ....[94]....
        /*06d0*/ 	.word	0x00006e10
        /*06d4*/ 	.word	0x00000000
        /*06d8*/ 	.word	0x00000000
        /*06dc*/ 	.short	0x0101
        /*06de*/ 	.byte	0xff
	.zero		1


	//   ....[95]....
        /*06e0*/ 	.word	0x00007080
        /*06e4*/ 	.word	0x000000ff
        /*06e8*/ 	.word	0x00000000
        /*06ec*/ 	.short	0x0101
        /*06ee*/ 	.byte	0x04
	.zero		1


	//   ....[96]....
        /*06f0*/ 	.word	0x000070a0
        /*06f4*/ 	.word	0x00000002
        /*06f8*/ 	.word	0x00000110
        /*06fc*/ 	.short	0x010a
        /*06fe*/ 	.byte	0xff
	.zero		1


	//   ....[97]....
        /*0700*/ 	.word	0x00007100
        /*0704*/ 	.word	0x00000002
        /*0708*/ 	.word	0x00000030
        /*070c*/ 	.short	0x010a
        /*070e*/ 	.byte	0xff
	.zero		1


	//   ....[98]....
        /*0710*/ 	.word	0x00007160
        /*0714*/ 	.word	0x00000002
        /*0718*/ 	.word	0x00000030
        /*071c*/ 	.short	0x010a
        /*071e*/ 	.byte	0xff
	.zero		1


	//   ....[99]....
        /*0720*/ 	.word	0x000071b0
        /*0724*/ 	.word	0x00000002
        /*0728*/ 	.word	0x000000a0
        /*072c*/ 	.short	0x010a
        /*072e*/ 	.byte	0xff
	.zero		1


	//   ....[100]....
        /*0730*/ 	.word	0x00007210
        /*0734*/ 	.word	0x00000000
        /*0738*/ 	.word	0x00000000
        /*073c*/ 	.short	0x010a
        /*073e*/ 	.byte	0xff
	.zero		1


	//   ....[101]....
        /*0740*/ 	.word	0x00007270
        /*0744*/ 	.word	0x00000000
        /*0748*/ 	.word	0x00000000
        /*074c*/ 	.short	0x010a
        /*074e*/ 	.byte	0xff
	.zero		1


	//   ....[102]....
        /*0750*/ 	.word	0x000072d0
        /*0754*/ 	.word	0x00000000
        /*0758*/ 	.word	0x00000000
        /*075c*/ 	.short	0x010a
        /*075e*/ 	.byte	0xff
	.zero		1


	//   ....[103]....
        /*0760*/ 	.word	0x00007330
        /*0764*/ 	.word	0x00000000
        /*0768*/ 	.word	0x00000000
        /*076c*/ 	.short	0x010a
        /*076e*/ 	.byte	0xff
	.zero		1


	//   ....[104]....
        /*0770*/ 	.word	0x00007390
        /*0774*/ 	.word	0x00000000
        /*0778*/ 	.word	0x00000000
        /*077c*/ 	.short	0x010a
        /*077e*/ 	.byte	0xff
	.zero		1


	//   ....[105]....
        /*0780*/ 	.word	0x000073e0
        /*0784*/ 	.word	0x00000000
        /*0788*/ 	.word	0x00000100
        /*078c*/ 	.short	0x010a
        /*078e*/ 	.byte	0xff
	.zero		1


	//   ....[106]....
        /*0790*/ 	.word	0x00007440
        /*0794*/ 	.word	0x00000000
        /*0798*/ 	.word	0x000000b0
        /*079c*/ 	.short	0x010a
        /*079e*/ 	.byte	0xff
	.zero		1


	//   ....[107]....
        /*07a0*/ 	.word	0x00007490
        /*07a4*/ 	.word	0x00000000
        /*07a8*/ 	.word	0x000000a0
        /*07ac*/ 	.short	0x010a
        /*07ae*/ 	.byte	0xff
	.zero		1


	//   ....[108]....
        /*07b0*/ 	.word	0x000074f0
        /*07b4*/ 	.word	0x00000000
        /*07b8*/ 	.word	0x000000b0
        /*07bc*/ 	.short	0x010a
        /*07be*/ 	.byte	0xff
	.zero		1


	//   ....[109]....
        /*07c0*/ 	.word	0x00007540
        /*07c4*/ 	.word	0x00000000
        /*07c8*/ 	.word	0x000000a0
        /*07cc*/ 	.short	0x010a
        /*07ce*/ 	.byte	0xff
	.zero		1


	//   ....[110]....
        /*07d0*/ 	.word	0x000075a0
        /*07d4*/ 	.word	0x00000002
        /*07d8*/ 	.word	0x000000e0
        /*07dc*/ 	.short	0x010a
        /*07de*/ 	.byte	0xff
	.zero		1


	//   ....[111]....
        /*07e0*/ 	.word	0x00007600
        /*07e4*/ 	.word	0x00000000
        /*07e8*/ 	.word	0x00000000
        /*07ec*/ 	.short	0x010a
        /*07ee*/ 	.byte	0xff
	.zero		1


	//   ....[112]....
        /*07f0*/ 	.word	0x00007660
        /*07f4*/ 	.word	0x00000000
        /*07f8*/ 	.word	0x00000000
        /*07fc*/ 	.short	0x010a
        /*07fe*/ 	.byte	0xff
	.zero		1


	//   ....[113]....
        /*0800*/ 	.word	0x000076c0
        /*0804*/ 	.word	0x00000000
        /*0808*/ 	.word	0x00000000
        /*080c*/ 	.short	0x010a
        /*080e*/ 	.byte	0xff
	.zero		1


	//   ....[114]....
        /*0810*/ 	.word	0x00007720
        /*0814*/ 	.word	0x00000000
        /*0818*/ 	.word	0x00000000
        /*081c*/ 	.short	0x010a
        /*081e*/ 	.byte	0xff
	.zero		1


	//   ....[115]....
        /*0820*/ 	.word	0x00007780
        /*0824*/ 	.word	0x00000000
        /*0828*/ 	.word	0x00000000
        /*082c*/ 	.short	0x010a
        /*082e*/ 	.byte	0xff
	.zero		1


	//   ....[116]....
        /*0830*/ 	.word	0x000077d0
        /*0834*/ 	.word	0x00000000
        /*0838*/ 	.word	0x000000a0
        /*083c*/ 	.short	0x010a
        /*083e*/ 	.byte	0xff
	.zero		1


	//   ....[117]....
        /*0840*/ 	.word	0x00007830
        /*0844*/ 	.word	0x00000000
        /*0848*/ 	.word	0x00000098
        /*084c*/ 	.short	0x010a
        /*084e*/ 	.byte	0xff
	.zero		1


	//   ....[118]....
        /*0850*/ 	.word	0x00007890
        /*0854*/ 	.word	0x00000000
        /*0858*/ 	.word	0x00000078
        /*085c*/ 	.short	0x010a
        /*085e*/ 	.byte	0xff
	.zero		1


	//   ....[119]....
        /*0860*/ 	.word	0x000078f0
        /*0864*/ 	.word	0x00000000
        /*0868*/ 	.word	0x00000078
        /*086c*/ 	.short	0x010a
        /*086e*/ 	.byte	0xff
	.zero		1


	//   ....[120]....
        /*0870*/ 	.word	0x00007950
        /*0874*/ 	.word	0x00000000
        /*0878*/ 	.word	0x00000000
        /*087c*/ 	.short	0x010a
        /*087e*/ 	.byte	0xff
	.zero		1


	//   ....[121]....
        /*0880*/ 	.word	0x000079b0
        /*0884*/ 	.word	0x00000000
        /*0888*/ 	.word	0x00000000
        /*088c*/ 	.short	0x010a
        /*088e*/ 	.byte	0xff
	.zero		1


	//   ....[122]....
        /*0890*/ 	.word	0x00007a00
        /*0894*/ 	.word	0x00000000
        /*0898*/ 	.word	0x000000a0
        /*089c*/ 	.short	0x010a
        /*089e*/ 	.byte	0xff
	.zero		1


	//   ....[123]....
        /*08a0*/ 	.word	0x00007a50
        /*08a4*/ 	.word	0x00000002
        /*08a8*/ 	.word	0x00000060
        /*08ac*/ 	.short	0x010a
        /*08ae*/ 	.byte	0xff
	.zero		1


	//   ....[124]....
        /*08b0*/ 	.word	0x00007aa0
        /*08b4*/ 	.word	0x00000052
        /*08b8*/ 	.word	0x000000c0
        /*08bc*/ 	.short	0x010a
        /*08be*/ 	.byte	0xff
	.zero		1


	//   ....[125]....
        /*08c0*/ 	.word	0x00007af0
        /*08c4*/ 	.word	0x00000002
        /*08c8*/ 	.word	0x00000060
        /*08cc*/ 	.short	0x010a
        /*08ce*/ 	.byte	0xff
	.zero		1


	//----- nvinfo : EIATTR_NUM_MBARRIERS
	.align		4
.L_47:
        /*08d0*/ 	.byte	0x03, 0x38
        /*08d2*/ 	.short	0x0024


	//----- nvinfo : EIATTR_EXIT_INSTR_OFFSETS
	.align		4
        /*08d4*/ 	.byte	0x04, 0x1c
        /*08d6*/ 	.short	(.L_49 - .L_48)


	//   ....[0]....
.L_48:
        /*08d8*/ 	.word	0x00002780


	//   ....[1]....
        /*08dc*/ 	.word	0x00002c70


	//   ....[2]....
        /*08e0*/ 	.word	0x00002cd0


	//   ....[3]....
        /*08e4*/ 	.word	0x00003df0


	//   ....[4]....
        /*08e8*/ 	.word	0x00004cb0


	//   ....[5]....
        /*08ec*/ 	.word	0x00004cf0


	//   ....[6]....
        /*08f0*/ 	.word	0x00006f70


	//   ....[7]....
        /*08f4*/ 	.word	0x00006ff0


	//   ....[8]....
        /*08f8*/ 	.word	0x00007020


	//   ....[9]....
        /*08fc*/ 	.word	0x00007090


	//----- nvinfo : EIATTR_MAX_THREADS
	.align		4
.L_49:
        /*0900*/ 	.byte	0x04, 0x05
        /*0902*/ 	.short	(.L_51 - .L_50)
.L_50:
        /*0904*/ 	.word	0x00000100
        /*0908*/ 	.word	0x00000001
        /*090c*/ 	.word	0x00000001


	//----- nvinfo : EIATTR_CRS_STACK_SIZE
	.align		4
.L_51:
        /*0910*/ 	.byte	0x04, 0x1e
        /*0912*/ 	.short	(.L_53 - .L_52)
.L_52:
        /*0914*/ 	.word	0x00000000


	//----- nvinfo : EIATTR_CBANK_PARAM_SIZE
	.align		4
.L_53:
        /*0918*/ 	.byte	0x03, 0x19
        /*091a*/ 	.short	0x0800


	//----- nvinfo : EIATTR_PARAM_CBANK
	.align		4
        /*091c*/ 	.byte	0x04, 0x0a
        /*091e*/ 	.short	(.L_55 - .L_54)
	.align		4
.L_54:
        /*0920*/ 	.word	index@(.nv.constant0._ZN7cutlass13device_kernelINS_4gemm6kernel13GemmUniversalIN4cute5tupleIJiiiiEEENS1_10collective13CollectiveMmaINS1_35MainloopSm100TmaUmmaWarpSpecializedILi6ELi2ELi4ENS5_IJNS4_1CILi1EEESB_SB_EEEEENS5_IJNSA_ILi64EEESE_SE_EEEfNS5_IJSB_llEEEfSG_NS4_8TiledMMAINS4_8MMA_AtomIJNS4_17SM100_MMA_TF32_SSINS_10tfloat32_tESK_fLi64ELi64ELNS4_4UMMA5MajorE1ELSM_1ELNSL_7ScaleInE0ELSN_0EEEEEENS4_6LayoutISC_NS5_IJNSA_ILi0EEESR_SR_EEEEENS5_IJNS4_10UnderscoreESU_SU_EEEEENS4_13SM90_TMA_LOADENS4_14ComposedLayoutINS4_7SwizzleILi2ELi5ELi2EEENS4_18smem_ptr_flag_bitsILi32EEENSQ_INS5_IJNSA_ILi32EEENSA_ILi4EEEEEENS5_IJSB_S13_EEEEEEEvNS4_8identityESX_S18_vS19_EENS_8epilogue10collective18CollectiveEpilogueINS1B_23Sm100TmaWarpSpecializedILi3ELi2ELi16ELb1ELb0EEEJSF_NS5_IJNSQ_ISE_SB_EENSQ_IS13_SB_EEEEEfNS5_IJlSB_lEEEfS1J_NS1B_6fusion15FusionCallbacksIS1F_NS1K_17LinearCombinationIffffLNS_15FloatRoundStyleE2EEESF_S1I_JEEENS4_5SM1004TMEM4LOAD26SM100_TMEM_LOAD_16dp128b8xESX_NSY_INSZ_ILi3ELi4ELi3EEES12_NSQ_INS5_IJNSA_ILi8EEES13_EEENS5_IJS13_SB_EEEEEEENS4_17SM75_U32x4_LDSM_NENS4_14SM90_TMA_STOREES1Z_NS4_17SM90_U32x4_STSM_NENS4_39AutoVectorizingCopyWithAssumedAlignmentILi128EEEEEEvvEEEEvNT_6ParamsE)
        /*0924*/ 	.short	0x0380
        /*0926*/ 	.short	0x0800


	//----- nvinfo : EIATTR_SW_WAR
	.align		4
.L_55:
        /*0928*/ 	.byte	0x04, 0x36
        /*092a*/ 	.short	(.L_57 - .L_56)
.L_56:
        /*092c*/ 	.word	0x00000008
.L_57:


//--------------------- .nv.callgraph             --------------------------
	.section	.nv.callgraph,"",@"SHT_CUDA_CALLGRAPH"
	.align	4
	.sectionentsize	8
	.align		4
        /*0000*/ 	.word	0x00000000
	.align		4
        /*0004*/ 	.word	0xffffffff
	.align		4
        /*0008*/ 	.word	index@(_ZN7cutlass13device_kernelINS_4gemm6kernel13GemmUniversalIN4cute5tupleIJiiiiEEENS1_10collective13CollectiveMmaINS1_35MainloopSm100TmaUmmaWarpSpecializedILi6ELi2ELi4ENS5_IJNS4_1CILi1EEESB_SB_EEEEENS5_IJNSA_ILi64EEESE_SE_EEEfNS5_IJSB_llEEEfSG_NS4_8TiledMMAINS4_8MMA_AtomIJNS4_17SM100_MMA_TF32_SSINS_10tfloat32_tESK_fLi64ELi64ELNS4_4UMMA5MajorE1ELSM_1ELNSL_7ScaleInE0ELSN_0EEEEEENS4_6LayoutISC_NS5_IJNSA_ILi0EEESR_SR_EEEEENS5_IJNS4_10UnderscoreESU_SU_EEEEENS4_13SM90_TMA_LOADENS4_14ComposedLayoutINS4_7SwizzleILi2ELi5ELi2EEENS4_18smem_ptr_flag_bitsILi32EEENSQ_INS5_IJNSA_ILi32EEENSA_ILi4EEEEEENS5_IJSB_S13_EEEEEEEvNS4_8identityESX_S18_vS19_EENS_8epilogue10collective18CollectiveEpilogueINS1B_23Sm100TmaWarpSpecializedILi3ELi2ELi16ELb1ELb0EEEJSF_NS5_IJNSQ_ISE_SB_EENSQ_IS13_SB_EEEEEfNS5_IJlSB_lEEEfS1J_NS1B_6fusion15FusionCallbacksIS1F_NS1K_17LinearCombinationIffffLNS_15FloatRoundStyleE2EEESF_S1I_JEEENS4_5SM1004TMEM4LOAD26SM100_TMEM_LOAD_16dp128b8xESX_NSY_INSZ_ILi3ELi4ELi3EEES12_NSQ_INS5_IJNSA_ILi8EEES13_EEENS5_IJS13_SB_EEEEEEENS4_17SM75_U32x4_LDSM_NENS4_14SM90_TMA_STOREES1Z_NS4_17SM90_U32x4_STSM_NENS4_39AutoVectorizingCopyWithAssumedAlignmentILi128EEEEEEvvEEEEvNT_6ParamsE)
	.align		4
        /*000c*/ 	.word	index@(__assertfail)
	.align		4
        /*0010*/ 	.word	0x00000000
	.align		4
        /*0014*/ 	.word	0xfffffffe
	.align		4
        /*0018*/ 	.word	0x00000000
	.align		4
        /*001c*/ 	.word	0xfffffffd
	.align		4
        /*0020*/ 	.word	0x00000000
	.align		4
        /*0024*/ 	.word	0xfffffffc


//--------------------- .nv.constant4             --------------------------
	.section	.nv.constant4,"a",@progbits
	.align	8
	.align		8
.nv.constant4:
        /*0000*/ 	.dword	__assertfail
	.align		8
        /*0008*/ 	.dword	__unnamed_1
	.align		8
        /*0010*/ 	.dword	__unnamed_2
	.align		8
        /*0018*/ 	.dword	_ZN40_INTERNAL_2c8773d3_4_k_cu_2670054f_302664cuda3std3__45__cpo5beginE
	.align		8
        /*0020*/ 	.dword	_ZN40_INTERNAL_2c8773d3_4_k_cu_2670054f_302664cuda3std3__45__cpo3endE
	.align		8
        /*0028*/ 	.dword	_ZN40_INTERNAL_2c8773d3_4_k_cu_2670054f_302664cuda3std3__45__cpo6cbeginE
	.align		8
        /*0030*/ 	.dword	_ZN40_INTERNAL_2c8773d3_4_k_cu_2670054f_302664cuda3std3__45__cpo4cendE
	.align		8
        /*0038*/ 	.dword	_ZN40_INTERNAL_2c8773d3_4_k_cu_2670054f_302664cuda3std3__442_GLOBAL__N__2c8773d3_4_k_cu_2670054f_302666ignoreE
	.align		8
        /*0040*/ 	.dword	_ZN40_INTERNAL_2c8773d3_4_k_cu_2670054f_302664cuda3std3__419piecewise_constructE
	.align		8
        /*0048*/ 	.dword	_ZN40_INTERNAL_2c8773d3_4_k_cu_2670054f_302664cuda3std3__48in_placeE
	.align		8
        /*0050*/ 	.dword	_ZN40_INTERNAL_2c8773d3_4_k_cu_2670054f_302664cuda3std6ranges3__45__cpo4swapE
	.align		8
        /*0058*/ 	.dword	_ZN40_INTERNAL_2c8773d3_4_k_cu_2670054f_302664cuda3std6ranges3__45__cpo9iter_moveE
	.align		8
        /*0060*/ 	.dword	_ZN40_INTERNAL_2c8773d3_4_k_cu_2670054f_302664cute7productE
	.align		8
        /*0068*/ 	.dword	_ZN40_INTERNAL_2c8773d3_4_k_cu_2670054f_302664cute1_E
	.align		8
        /*0070*/ 	.dword	$str$25
	.align		8
        /*0078*/ 	.dword	$str$26
	.align		8
        /*0080*/ 	.dword	$str$27
	.align		8
        /*0088*/ 	.dword	$str$28


//--------------------- .text._ZN7cutlass13device_kernelINS_4gemm6kernel13GemmUniversalIN4cute5tupleIJiiiiEEENS1_10collective13CollectiveMmaINS1_35MainloopSm100TmaUmmaWarpSpecializedILi6ELi2ELi4ENS5_IJNS4_1CILi1EEESB_SB_EEEEENS5_IJNSA_ILi64EEESE_SE_EEEfNS5_IJSB_llEEEfSG_NS4_8TiledMMAINS4_8MMA_AtomIJNS4_17SM100_MMA_TF32_SSINS_10tfloat32_tESK_fLi64ELi64ELNS4_4UMMA5MajorE1ELSM_1ELNSL_7ScaleInE0ELSN_0EEEEEENS4_6LayoutISC_NS5_IJNSA_ILi0EEESR_SR_EEEEENS5_IJNS4_10UnderscoreESU_SU_EEEEENS4_13SM90_TMA_LOADENS4_14ComposedLayoutINS4_7SwizzleILi2ELi5ELi2EEENS4_18smem_ptr_flag_bitsILi32EEENSQ_INS5_IJNSA_ILi32EEENSA_ILi4EEEEEENS5_IJSB_S13_EEEEEEEvNS4_8identityESX_S18_vS19_EENS_8epilogue10collective18CollectiveEpilogueINS1B_23Sm100TmaWarpSpecializedILi3ELi2ELi16ELb1ELb0EEEJSF_NS5_IJNSQ_ISE_SB_EENSQ_IS13_SB_EEEEEfNS5_IJlSB_lEEEfS1J_NS1B_6fusion15FusionCallbacksIS1F_NS1K_17LinearCombinationIffffLNS_15FloatRoundStyleE2EEESF_S1I_JEEENS4_5SM1004TMEM4LOAD26SM100_TMEM_LOAD_16dp128b8xESX_NSY_INSZ_ILi3ELi4ELi3EEES12_NSQ_INS5_IJNSA_ILi8EEES13_EEENS5_IJS13_SB_EEEEEEENS4_17SM75_U32x4_LDSM_NENS4_14SM90_TMA_STOREES1Z_NS4_17SM90_U32x4_STSM_NENS4_39AutoVectorizingCopyWithAssumedAlignmentILi128EEEEEEvvEEEEvNT_6ParamsE --------------------------
	.section	.text._ZN7cutlass13device_kernelINS_4gemm6kernel13GemmUniversalIN4cute5tupleIJiiiiEEENS1_10collective13CollectiveMmaINS1_35MainloopSm100TmaUmmaWarpSpecializedILi6ELi2ELi4ENS5_IJNS4_1CILi1EEESB_SB_EEEEENS5_IJNSA_ILi64EEESE_SE_EEEfNS5_IJSB_llEEEfSG_NS4_8TiledMMAINS4_8MMA_AtomIJNS4_17SM100_MMA_TF32_SSINS_10tfloat32_tESK_fLi64ELi64ELNS4_4UMMA5MajorE1ELSM_1ELNSL_7ScaleInE0ELSN_0EEEEEENS4_6LayoutISC_NS5_IJNSA_ILi0EEESR_SR_EEEEENS5_IJNS4_10UnderscoreESU_SU_EEEEENS4_13SM90_TMA_LOADENS4_14ComposedLayoutINS4_7SwizzleILi2ELi5ELi2EEENS4_18smem_ptr_flag_bitsILi32EEENSQ_INS5_IJNSA_ILi32EEENSA_ILi4EEEEEENS5_IJSB_S13_EEEEEEEvNS4_8identityESX_S18_vS19_EENS_8epilogue10collective18CollectiveEpilogueINS1B_23Sm100TmaWarpSpecializedILi3ELi2ELi16ELb1ELb0EEEJSF_NS5_IJNSQ_ISE_SB_EENSQ_IS13_SB_EEEEEfNS5_IJlSB_lEEEfS1J_NS1B_6fusion15FusionCallbacksIS1F_NS1K_17LinearCombinationIffffLNS_15FloatRoundStyleE2EEESF_S1I_JEEENS4_5SM1004TMEM4LOAD26SM100_TMEM_LOAD_16dp128b8xESX_NSY_INSZ_ILi3ELi4ELi3EEES12_NSQ_INS5_IJNSA_ILi8EEES13_EEENS5_IJS13_SB_EEEEEEENS4_17SM75_U32x4_LDSM_NENS4_14SM90_TMA_STOREES1Z_NS4_17SM90_U32x4_STSM_NENS4_39AutoVectorizingCopyWithAssumedAlignmentILi128EEEEEEvvEEEEvNT_6ParamsE,"ax",@progbits
	.align	128
.text._ZN7cutlass13device_kernelINS_4gemm6kernel13GemmUniversalIN4cute5tupleIJiiiiEEENS1_10collective13CollectiveMmaINS1_35MainloopSm100TmaUmmaWarpSpecializedILi6ELi2ELi4ENS5_IJNS4_1CILi1EEESB_SB_EEEEENS5_IJNSA_ILi64EEESE_SE_EEEfNS5_IJSB_llEEEfSG_NS4_8TiledMMAINS4_8MMA_AtomIJNS4_17SM100_MMA_TF32_SSINS_10tfloat32_tESK_fLi64ELi64ELNS4_4UMMA5MajorE1ELSM_1ELNSL_7ScaleInE0ELSN_0EEEEEENS4_6LayoutISC_NS5_IJNSA_ILi0EEESR_SR_EEEEENS5_IJNS4_10UnderscoreESU_SU_EEEEENS4_13SM90_TMA_LOADENS4_14ComposedLayoutINS4_7SwizzleILi2ELi5ELi2EEENS4_18smem_ptr_flag_bitsILi32EEENSQ_INS5_IJNSA_ILi32EEENSA_ILi4EEEEEENS5_IJSB_S13_EEEEEEEvNS4_8identityESX_S18_vS19_EENS_8epilogue10collective18CollectiveEpilogueINS1B_23Sm100TmaWarpSpecializedILi3ELi2ELi16ELb1ELb0EEEJSF_NS5_IJNSQ_ISE_SB_EENSQ_IS13_SB_EEEEEfNS5_IJlSB_lEEEfS1J_NS1B_6fusion15FusionCallbacksIS1F_NS1K_17LinearCombinationIffffLNS_15FloatRoundStyleE2EEESF_S1I_JEEENS4_5SM1004TMEM4LOAD26SM100_TMEM_LOAD_16dp128b8xESX_NSY_INSZ_ILi3ELi4ELi3EEES12_NSQ_INS5_IJNSA_ILi8EEES13_EEENS5_IJS13_SB_EEEEEEENS4_17SM75_U32x4_LDSM_NENS4_14SM90_TMA_STOREES1Z_NS4_17SM90_U32x4_STSM_NENS4_39AutoVectorizingCopyWithAssumedAlignmentILi128EEEEEEvvEEEEvNT_6ParamsE:
        .type           _ZN7cutlass13device_kernelINS_4gemm6kernel13GemmUniversalIN4cute5tupleIJiiiiEEENS1_10collective13CollectiveMmaINS1_35MainloopSm100TmaUmmaWarpSpecializedILi6ELi2ELi4ENS5_IJNS4_1CILi1EEESB_SB_EEEEENS5_IJNSA_ILi64EEESE_SE_EEEfNS5_IJSB_llEEEfSG_NS4_8TiledMMAINS4_8MMA_AtomIJNS4_17SM100_MMA_TF32_SSINS_10tfloat32_tESK_fLi64ELi64ELNS4_4UMMA5MajorE1ELSM_1ELNSL_7ScaleInE0ELSN_0EEEEEENS4_6LayoutISC_NS5_IJNSA_ILi0EEESR_SR_EEEEENS5_IJNS4_10UnderscoreESU_SU_EEEEENS4_13SM90_TMA_LOADENS4_14ComposedLayoutINS4_7SwizzleILi2ELi5ELi2EEENS4_18smem_ptr_flag_bitsILi32EEENSQ_INS5_IJNSA_ILi32EEENSA_ILi4EEEEEENS5_IJSB_S13_EEEEEEEvNS4_8identityESX_S18_vS19_EENS_8epilogue10collective18CollectiveEpilogueINS1B_23Sm100TmaWarpSpecializedILi3ELi2ELi16ELb1ELb0EEEJSF_NS5_IJNSQ_ISE_SB_EENSQ_IS13_SB_EEEEEfNS5_IJlSB_lEEEfS1J_NS1B_6fusion15FusionCallbacksIS1F_NS1K_17LinearCombinationIffffLNS_15FloatRoundStyleE2EEESF_S1I_JEEENS4_5SM1004TMEM4LOAD26SM100_TMEM_LOAD_16dp128b8xESX_NSY_INSZ_ILi3ELi4ELi3EEES12_NSQ_INS5_IJNSA_ILi8EEES13_EEENS5_IJS13_SB_EEEEEEENS4_17SM75_U32x4_LDSM_NENS4_14SM90_TMA_STOREES1Z_NS4_17SM90_U32x4_STSM_NENS4_39AutoVectorizingCopyWithAssumedAlignmentILi128EEEEEEvvEEEEvNT_6ParamsE,@function
        .size           _ZN7cutlass13device_kernelINS_4gemm6kernel13GemmUniversalIN4cute5tupleIJiiiiEEENS1_10collective13CollectiveMmaINS1_35MainloopSm100TmaUmmaWarpSpecializedILi6ELi2ELi4ENS5_IJNS4_1CILi1EEESB_SB_EEEEENS5_IJNSA_ILi64EEESE_SE_EEEfNS5_IJSB_llEEEfSG_NS4_8TiledMMAINS4_8MMA_AtomIJNS4_17SM100_MMA_TF32_SSINS_10tfloat32_tESK_fLi64ELi64ELNS4_4UMMA5MajorE1ELSM_1ELNSL_7ScaleInE0ELSN_0EEEEEENS4_6LayoutISC_NS5_IJNSA_ILi0EEESR_SR_EEEEENS5_IJNS4_10UnderscoreESU_SU_EEEEENS4_13SM90_TMA_LOADENS4_14ComposedLayoutINS4_7SwizzleILi2ELi5ELi2EEENS4_18smem_ptr_flag_bitsILi32EEENSQ_INS5_IJNSA_ILi32EEENSA_ILi4EEEEEENS5_IJSB_S13_EEEEEEEvNS4_8identityESX_S18_vS19_EENS_8epilogue10collective18CollectiveEpilogueINS1B_23Sm100TmaWarpSpecializedILi3ELi2ELi16ELb1ELb0EEEJSF_NS5_IJNSQ_ISE_SB_EENSQ_IS13_SB_EEEEEfNS5_IJlSB_lEEEfS1J_NS1B_6fusion15FusionCallbacksIS1F_NS1K_17LinearCombinationIffffLNS_15FloatRoundStyleE2EEESF_S1I_JEEENS4_5SM1004TMEM4LOAD26SM100_TMEM_LOAD_16dp128b8xESX_NSY_INSZ_ILi3ELi4ELi3EEES12_NSQ_INS5_IJNSA_ILi8EEES13_EEENS5_IJS13_SB_EEEEEEENS4_17SM75_U32x4_LDSM_NENS4_14SM90_TMA_STOREES1Z_NS4_17SM90_U32x4_STSM_NENS4_39AutoVectorizingCopyWithAssumedAlignmentILi128EEEEEEvvEEEEvNT_6ParamsE,(.L_x_160 - _ZN7cutlass13device_kernelINS_4gemm6kernel13GemmUniversalIN4cute5tupleIJiiiiEEENS1_10collective13CollectiveMmaINS1_35MainloopSm100TmaUmmaWarpSpecializedILi6ELi2ELi4ENS5_IJNS4_1CILi1EEESB_SB_EEEEENS5_IJNSA_ILi64EEESE_SE_EEEfNS5_IJSB_llEEEfSG_NS4_8TiledMMAINS4_8MMA_AtomIJNS4_17SM100_MMA_TF32_SSINS_10tfloat32_tESK_fLi64ELi64ELNS4_4UMMA5MajorE1ELSM_1ELNSL_7ScaleInE0ELSN_0EEEEEENS4_6LayoutISC_NS5_IJNSA_ILi0EEESR_SR_EEEEENS5_IJNS4_10UnderscoreESU_SU_EEEEENS4_13SM90_TMA_LOADENS4_14ComposedLayoutINS4_7SwizzleILi2ELi5ELi2EEENS4_18smem_ptr_flag_bitsILi32EEENSQ_INS5_IJNSA_ILi32EEENSA_ILi4EEEEEENS5_IJSB_S13_EEEEEEEvNS4_8identityESX_S18_vS19_EENS_8epilogue10collective18CollectiveEpilogueINS1B_23Sm100TmaWarpSpecializedILi3ELi2ELi16ELb1ELb0EEEJSF_NS5_IJNSQ_ISE_SB_EENSQ_IS13_SB_EEEEEfNS5_IJlSB_lEEEfS1J_NS1B_6fusion15FusionCallbacksIS1F_NS1K_17LinearCombinationIffffLNS_15FloatRoundStyleE2EEESF_S1I_JEEENS4_5SM1004TMEM4LOAD26SM100_TMEM_LOAD_16dp128b8xESX_NSY_INSZ_ILi3ELi4ELi3EEES12_NSQ_INS5_IJNSA_ILi8EEES13_EEENS5_IJS13_SB_EEEEEEENS4_17SM75_U32x4_LDSM_NENS4_14SM90_TMA_STOREES1Z_NS4_17SM90_U32x4_STSM_NENS4_39AutoVectorizingCopyWithAssumedAlignmentILi128EEEEEEvvEEEEvNT_6ParamsE)
        .other          _ZN7cutlass13device_kernelINS_4gemm6kernel13GemmUniversalIN4cute5tupleIJiiiiEEENS1_10collective13CollectiveMmaINS1_35MainloopSm100TmaUmmaWarpSpecializedILi6ELi2ELi4ENS5_IJNS4_1CILi1EEESB_SB_EEEEENS5_IJNSA_ILi64EEESE_SE_EEEfNS5_IJSB_llEEEfSG_NS4_8TiledMMAINS4_8MMA_AtomIJNS4_17SM100_MMA_TF32_SSINS_10tfloat32_tESK_fLi64ELi64ELNS4_4UMMA5MajorE1ELSM_1ELNSL_7ScaleInE0ELSN_0EEEEEENS4_6LayoutISC_NS5_IJNSA_ILi0EEESR_SR_EEEEENS5_IJNS4_10UnderscoreESU_SU_EEEEENS4_13SM90_TMA_LOADENS4_14ComposedLayoutINS4_7SwizzleILi2ELi5ELi2EEENS4_18smem_ptr_flag_bitsILi32EEENSQ_INS5_IJNSA_ILi32EEENSA_ILi4EEEEEENS5_IJSB_S13_EEEEEEEvNS4_8identityESX_S18_vS19_EENS_8epilogue10collective18CollectiveEpilogueINS1B_23Sm100TmaWarpSpecializedILi3ELi2ELi16ELb1ELb0EEEJSF_NS5_IJNSQ_ISE_SB_EENSQ_IS13_SB_EEEEEfNS5_IJlSB_lEEEfS1J_NS1B_6fusion15FusionCallbacksIS1F_NS1K_17LinearCombinationIffffLNS_15FloatRoundStyleE2EEESF_S1I_JEEENS4_5SM1004TMEM4LOAD26SM100_TMEM_LOAD_16dp128b8xESX_NSY_INSZ_ILi3ELi4ELi3EEES12_NSQ_INS5_IJNSA_ILi8EEES13_EEENS5_IJS13_SB_EEEEEEENS4_17SM75_U32x4_LDSM_NENS4_14SM90_TMA_STOREES1Z_NS4_17SM90_U32x4_STSM_NENS4_39AutoVectorizingCopyWithAssumedAlignmentILi128EEEEEEvvEEEEvNT_6ParamsE,@"STO_CUDA_ENTRY STV_DEFAULT"
_ZN7cutlass13device_kernelINS_4gemm6kernel13GemmUniversalIN4cute5tupleIJiiiiEEENS1_10collective13CollectiveMmaINS1_35MainloopSm100TmaUmmaWarpSpecializedILi6ELi2ELi4ENS5_IJNS4_1CILi1EEESB_SB_EEEEENS5_IJNSA_ILi64EEESE_SE_EEEfNS5_IJSB_llEEEfSG_NS4_8TiledMMAINS4_8MMA_AtomIJNS4_17SM100_MMA_TF32_SSINS_10tfloat32_tESK_fLi64ELi64ELNS4_4UMMA5MajorE1ELSM_1ELNSL_7ScaleInE0ELSN_0EEEEEENS4_6LayoutISC_NS5_IJNSA_ILi0EEESR_SR_EEEEENS5_IJNS4_10UnderscoreESU_SU_EEEEENS4_13SM90_TMA_LOADENS4_14ComposedLayoutINS4_7SwizzleILi2ELi5ELi2EEENS4_18smem_ptr_flag_bitsILi32EEENSQ_INS5_IJNSA_ILi32EEENSA_ILi4EEEEEENS5_IJSB_S13_EEEEEEEvNS4_8identityESX_S18_vS19_EENS_8epilogue10collective18CollectiveEpilogueINS1B_23Sm100TmaWarpSpecializedILi3ELi2ELi16ELb1ELb0EEEJSF_NS5_IJNSQ_ISE_SB_EENSQ_IS13_SB_EEEEEfNS5_IJlSB_lEEEfS1J_NS1B_6fusion15FusionCallbacksIS1F_NS1K_17LinearCombinationIffffLNS_15FloatRoundStyleE2EEESF_S1I_JEEENS4_5SM1004TMEM4LOAD26SM100_TMEM_LOAD_16dp128b8xESX_NSY_INSZ_ILi3ELi4ELi3EEES12_NSQ_INS5_IJNSA_ILi8EEES13_EEENS5_IJS13_SB_EEEEEEENS4_17SM75_U32x4_LDSM_NENS4_14SM90_TMA_STOREES1Z_NS4_17SM90_U32x4_STSM_NENS4_39AutoVectorizingCopyWithAssumedAlignmentILi128EEEEEEvvEEEEvNT_6ParamsE:
[----:B------:R-:W1:Y:S01]  /*0000*/  LDC R1, c[0x0][0x37c] ;  /* 0x0000df00ff017b82 */ /* 0x000e620000000800 */
[----:B------:R-:W2:Y:S01]  /*0010*/  S2R R75, SR_TID.X ;  /* 0x00000000004b7919 */ /* 0x000ea20000002100 */
[----:B------:R-:W3:Y:S01]  /*0020*/  LDCU.64 UR4, c[0x0][0x890] ;  /* 0x00011200ff0477ac */ /* 0x000ee20008000a00 */
[----:B------:R-:W-:Y:S02]  /*0030*/  PRMT R64, RZ, 0x7610, R64 ;  /* 0x00007610ff407816 */ /* 0x000fe40000000040 */
[----:B------:R-:W-:Y:S01]  /*0040*/  ELECT P5, URZ, PT ;  /* 0x0000000000ff782f */ /* 0x000fe200038a0000 */
[----:B------:R-:W4:Y:S01]  /*0050*/  LDCU.64 UR46, c[0x0][0x358] ;  /* 0x00006b00ff2e77ac */ /* 0x000f220008000a00 */
[----:B---3--:R-:W-:-:S04]  /*0060*/  UISETP.NE.U32.AND UP0, UPT, UR4, URZ, UPT ;  /* 0x000000ff0400728c */ /* 0x008fc8000bf05070 */
[----:B------:R-:W-:Y:S01]  /*0070*/  UISETP.NE.AND.EX UP0, UPT, UR5, URZ, UPT, UP0 ;  /* 0x000000ff0500728c */ /* 0x000fe2000bf05300 */
[----:B--2---:R-:W-:-:S05]  /*0080*/  SHF.R.U32.HI R69, RZ, 0x5, R75 ;  /* 0x00000005ff457819 */ /* 0x004fca000001164b */
[----:B------:R-:W2:Y:S02]  /*0090*/  SHFL.IDX PT, R0, R69, RZ, 0x1f ;  /* 0x00001fff45007589 */ /* 0x000ea400000e0000 */
[----:B--2---:R-:W-:Y:S01]  /*00a0*/  R2UR UR8, R0 ;  /* 0x00000000000872ca */ /* 0x004fe200000e0000 */
[----:B-1--4-:R-:W-:-:S14]  /*00b0*/  BRA.U UP0, `(.L_x_0) ;  /* 0x00000001002c7547 */ /* 0x012fdc000b800000 */
[----:B------:R-:W1:Y:S02]  /*00c0*/  LDCU.64 UR6, c[0x0][0x888] ;  /* 0x00011100ff0677ac */ /* 0x000e640008000a00 */
[----:B-1----:R-:W-:-:S04]  /*00d0*/  UISETP.NE.U32.AND UP0, UPT, UR6, URZ, UPT ;  /* 0x000000ff0600728c */ /* 0x002fc8000bf05070 */
[----:B------:R-:W-:-:S09]  /*00e0*/  UISETP.NE.AND.EX UP0, UPT, UR7, URZ, UPT, UP0 ;  /* 0x000000ff0700728c */ /* 0x000fd2000bf05300 */
[----:B------:R-:W-:Y:S05]  /*00f0*/  BRA.U !UP0, `(.L_x_1) ;  /* 0x0000000108107547 */ /* 0x000fea000b800000 */
[----:B------:R-:W1:Y:S02]  /*0100*/  LDC.64 R2, c[0x0][0x888] ;  /* 0x00022200ff027b82 */ /* 0x000e640000000a00 */
[----:B-1----:R1:W5:Y:S01]  /*0110*/  LDG.E R35, desc[UR46][R2.64] ;  /* 0x0000002e02237981 */ /* 0x002362000c1e1900 */
[----:B------:R-:W-:Y:S01]  /*0120*/  HFMA2 R64, -RZ, RZ, 0, 5.9604644775390625e-08 ;  /* 0x00000001ff407431 */ /* 0x000fe200000001ff */
[----:B------:R-:W-:Y:S05]  /*0130*/  BRA `(.L_x_0) ;  /* 0x00000000000c7947 */ /* 0x000fea0003800000 */
.L_x_1:
[----:B------:R-:W1:Y:S01]  /*0140*/  LDCU UR6, c[0x0][0x880] ;  /* 0x00011000ff0677ac */ /* 0x000e620008000800 */
[----:B------:R-:W-:Y:S01]  /*0150*/  HFMA2 R64, -RZ, RZ, 0, 5.9604644775390625e-08 ;  /* 0x00000001ff407431 */ /* 0x000fe200000001ff */
[----:B-1----:R-:W-:-:S07]  /*0160*/  MOV R35, UR6 ;  /* 0x0000000600237c02 */ /* 0x002fce0008000f00 */
.L_x_0:
[----:B------:R-:W2:Y:S02]  /*0170*/  LDCU.64 UR6, c[0x0][0x8b0] ;  /* 0x00011600ff0677ac */ /* 0x000ea40008000a00 */
[----:B--2---:R-:W-:-:S04]  /*0180*/  UISETP.NE.U32.AND UP0, UPT, UR6, URZ, UPT ;  /* 0x000000ff0600728c */ /* 0x004fc8000bf05070 */
[----:B------:R-:W-:-:S09]  /*0190*/  UISETP.NE.AND.EX UP0, UPT, UR7, URZ, UPT, UP0 ;  /* 0x000000ff0700728c */ /* 0x000fd2000bf05300 */
[----:B------:R-:W-:Y:S05]  /*01a0*/  BRA.U UP0, `(.L_x_2) ;  /* 0x0000000100247547 */ /* 0x000fea000b800000 */
[----:B------:R-:W2:Y:S02]  /*01b0*/  LDCU.64 UR6, c[0x0][0x8a8] ;  /* 0x00011500ff0677ac */ /* 0x000ea40008000a00 */
[----:B--2---:R-:W-:-:S04]  /*01c0*/  UISETP.NE.U32.AND UP0, UPT, UR6, URZ, UPT ;  /* 0x000000ff0600728c */ /* 0x004fc8000bf05070 */
[----:B------:R-:W-:-:S09]  /*01d0*/  UISETP.NE.AND.EX UP0, UPT, UR7, URZ, UPT, UP0 ;  /* 0x000000ff0700728c */ /* 0x000fd2000bf05300 */
[----:B------:R-:W-:Y:S05]  /*01e0*/  BRA.U !UP0, `(.L_x_3) ;  /* 0x00000001080c7547 */ /* 0x000fea000b800000 */
[----:B-1----:R-:W1:Y:S02]  /*01f0*/  LDC.64 R2, c[0x0][0x8a8] ;  /* 0x00022a00ff027b82 */ /* 0x002e640000000a00 */
[----:B-1----:R2:W5:Y:S01]  /*0200*/  LDG.E R33, desc[UR46][R2.64] ;  /* 0x0000002e02217981 */ /* 0x002562000c1e1900 */
[----:B------:R-:W-:Y:S05]  /*0210*/  BRA `(.L_x_2) ;  /* 0x0000000000087947 */ /* 0x000fea0003800000 */
.L_x_3:
[----:B------:R-:W2:Y:S02]  /*0220*/  LDCU UR6, c[0x0][0x8a0] ;  /* 0x00011400ff0677ac */ /* 0x000ea40008000800 */
[----:B--2---:R-:W-:Y:S02]  /*0230*/  MOV R33, UR6 ;  /* 0x0000000600217c02 */ /* 0x004fe40008000f00 */
.L_x_2:
[----:B------:R-:W-:Y:S01]  /*0240*/  IMAD.U32 R0, RZ, RZ, UR8 ;  /* 0x00000008ff007e24 */ /* 0x000fe2000f8e00ff */
[----:B------:R-:W-:Y:S04]  /*0250*/  BSSY.RECONVERGENT B0, `(.L_x_4) ;  /* 0x000000c000007945 */ /* 0x000fe80003800200 */
[C---:B------:R-:W-:Y:S02]  /*0260*/  ISETP.NE.OR P1, PT, R0.reuse, 0x1, !P5 ;  /* 0x000000010000780c */ /* 0x040fe40006f25670 */
[----:B------:R-:W-:-:S11]  /*0270*/  ISETP.NE.OR P0, PT, R0, 0x3, !P5 ;  /* 0x000000030000780c */ /* 0x000fd60006f05670 */
[----:B------:R-:W-:Y:S05]  /*0280*/  @P1 BRA `(.L_x_5) ;  /* 0x0000000000201947 */ /* 0x000fea0003800000 */
[----:B------:R-:W3:Y:S02]  /*0290*/  LDCU.64 UR6, c[0x0][0x348] ;  /* 0x00006900ff0677ac */ /* 0x000ee40008000a00 */
[----:B---3--:R-:W-:Y:S02]  /*02a0*/  UIADD3 UR10, UP1, UPT, UR6, 0x80, URZ ;  /* 0x00000080060a7890 */ /* 0x008fe4000ff3e0ff */
[----:B------:R-:W-:Y:S02]  /*02b0*/  UIADD3 UR6, UP0, UPT, UR6, 0x180, URZ ;  /* 0x0000018006067890 */ /* 0x000fe4000ff1e0ff */
[----:B------:R-:W-:Y:S02]  /*02c0*/  UIADD3.X UR11, UPT, UPT, URZ, UR7, URZ, UP1, !UPT ;  /* 0x00000007ff0b7290 */ /* 0x000fe40008ffe4ff */
[----:B------:R-:W-:-:S07]  /*02d0*/  UIADD3.X UR7, UPT, UPT, URZ, UR7, URZ, UP0, !UPT ;  /* 0x00000007ff077290 */ /* 0x000fce00087fe4ff */
[----:B------:R3:W-:Y:S02]  /*02e0*/  UTMACCTL.PF [UR10] ;  /* 0x000000000a0079b9 */ /* 0x0007e40008040000 */
[----:B------:R3:W-:Y:S02]  /*02f0*/  UTMACCTL.PF [UR6] ;  /* 0x00000000060079b9 */ /* 0x0007e40008040000 */
[----:B---3--:R-:W-:Y:S01]  /*0300*/  NOP ;  /* 0x0000000000007918 */ /* 0x008fe20000000000 */
.L_x_5:
[----:B------:R-:W-:Y:S05]  /*0310*/  BSYNC.RECONVERGENT B0 ;  /* 0x0000000000007941 */ /* 0x000fea0003800200 */
.L_x_4:
[----:B------:R-:W-:Y:S04]  /*0320*/  BSSY.RECONVERGENT B0, `(.L_x_6) ;  /* 0x000000a000007945 */ /* 0x000fe80003800200 */
        /* <DEDUP_REMOVED lines=9> */
.L_x_7:
[----:B------:R-:W-:Y:S05]  /*03c0*/  BSYNC.RECONVERGENT B0 ;  /* 0x0000000000007941 */ /* 0x000fea0003800200 */
.L_x_6:
[----:B------:R-:W3:Y:S01]  /*03d0*/  LDCU.64 UR6, c[0x0][0x888] ;  /* 0x00011100ff0677ac */ /* 0x000ee20008000a00 */
[----:B------:R-:W-:Y:S02]  /*03e0*/  UISETP.EQ.U32.AND UP1, UPT, UR4, URZ, UPT ;  /* 0x000000ff0400728c */ /* 0x000fe4000bf22070 */
[----:B------:R-:W-:Y:S02]  /*03f0*/  UPLOP3.LUT UP2, UPT, UPT, UPT, UPT, 0x80, 0x8 ;  /* 0x000000000008789c */ /* 0x000fe40003f4f070 */
[----:B---3--:R-:W-:-:S04]  /*0400*/  UISETP.NE.U32.AND UP0, UPT, UR6, URZ, UPT ;  /* 0x000000ff0600728c */ /* 0x008fc8000bf05070 */
[----:B------:R-:W-:-:S04]  /*0410*/  UISETP.NE.AND.EX UP0, UPT, UR7, URZ, UPT, UP0 ;  /* 0x000000ff0700728c */ /* 0x000fc8000bf05300 */
[----:B------:R-:W-:-:S04]  /*0420*/  UISETP.EQ.OR.EX UP3, UPT, UR5, URZ, !UP0, UP1 ;  /* 0x000000ff0500728c */ /* 0x000fc8000c762710 */
[----:B------:R-:W-:-:S05]  /*0430*/  UP2UR UR53, UPR, URZ, 0x8 ;  /* 0x00000008ff357883 */ /* 0x000fca0008000000 */
[----:B------:R-:W-:Y:S07]  /*0440*/  BRA.U !UP3, `(.L_x_8) ;  /* 0x000000010b207547 */ /* 0x000fee000b800000 */
[----:B------:R-:W-:Y:S01]  /*0450*/  UISETP.NE.U32.AND UP2, UPT, UR4, URZ, UPT ;  /* 0x000000ff0400728c */ /* 0x000fe2000bf45070 */
[----:B-----5:R-:W-:Y:S01]  /*0460*/  FSETP.NEU.AND P0, PT, R35, RZ, PT ;  /* 0x000000ff2300720b */ /* 0x020fe20003f0d000 */
[----:B------:R-:W-:Y:S02]  /*0470*/  USEL UR4, URZ, 0xffffffff, UP0 ;  /* 0xffffffffff047887 */ /* 0x000fe40008000000 */
[----:B------:R-:W-:-:S10]  /*0480*/  UISETP.NE.AND.EX UP2, UPT, UR5, URZ, UPT, UP2 ;  /* 0x000000ff0500728c */ /* 0x000fd4000bf45320 */
[----:B------:R-:W-:Y:S01]  /*0490*/  VOTEU.ANY UP1, P0 ;  /* 0x0000000000ff7886 */ /* 0x000fe20000020100 */
[----:B------:R-:W-:-:S04]  /*04a0*/  @!UP2 USEL UR4, URZ, 0xffffffff, UP1 ;  /* 0xffffffffff04a887 */ /* 0x000fc80008800000 */
[----:B------:R-:W-:-:S04]  /*04b0*/  ULOP3.LUT UR4, UR4, 0x1, URZ, 0xc0, !UPT ;  /* 0x0000000104047892 */ /* 0x000fc8000f8ec0ff */
[----:B------:R-:W-:-:S11]  /*04c0*/  UISETP.NE.U32.AND UP2, UPT, UR4, 0x1, UPT ;  /* 0x000000010400788c */ /* 0x000fd6000bf45070 */
.L_x_8:
[----:B-12---:R-:W1:Y:S01]  /*04d0*/  SHFL.IDX PT, R2, R69, RZ, 0x1f ;  /* 0x00001fff45027589 */ /* 0x006e6200000e0000 */
[----:B------:R-:W-:-:S04]  /*04e0*/  UISETP.NE.AND UP1, UPT, UR8, 0x2, UPT ;  /* 0x000000020800788c */ /* 0x000fc8000bf25270 */
[----:B------:R-:W-:Y:S01]  /*04f0*/  USEL UR6, URZ, 0x1, UP1 ;  /* 0x00000001ff067887 */ /* 0x000fe20008800000 */
[----:B-1----:R-:W-:-:S13]  /*0500*/  ISETP.NE.AND P0, PT, R2, RZ, PT ;  /* 0x000000ff0200720c */ /* 0x002fda0003f05270 */
[----:B------:R-:W-:Y:S05]  /*0510*/  @P0 BRA `(.L_x_9) ;  /* 0x0000000000580947 */ /* 0x000fea0003800000 */
[----:B------:R-:W1:Y:S01]  /*0520*/  S2UR UR5, SR_CgaCtaId ;  /* 0x00000000000579c3 */ /* 0x000e620000008800 */
[----:B------:R-:W-:Y:S01]  /*0530*/  UMOV UR7, 0x400 ;  /* 0x0000040000077882 */ /* 0x000fe20000000000 */
[----:B------:R-:W-:Y:S01]  /*0540*/  UMOV UR4, 0x1 ;  /* 0x0000000100047882 */ /* 0x000fe20000000000 */
[----:B------:R-:W-:Y:S01]  /*0550*/  ELECT P0, URZ, PT ;  /* 0x0000000000ff782f */ /* 0x000fe20003800000 */
[----:B------:R-:W-:-:S04]  /*0560*/  UIADD3 UR10, UPT, UPT, -UR4, 0x100000, URZ ;  /* 0x00100000040a7890 */ /* 0x000fc8000fffe1ff */
[----:B------:R-:W-:Y:S02]  /*0570*/  USHF.L.U32 UR11, UR10, 0xb, URZ ;  /* 0x0000000b0a0b7899 */ /* 0x000fe400080006ff */
[----:B------:R-:W-:Y:S02]  /*0580*/  USHF.L.U32 UR10, UR10, 0x1, URZ ;  /* 0x000000010a0a7899 */ /* 0x000fe400080006ff */
[----:B-1----:R-:W-:Y:S01]  /*0590*/  ULEA UR5, UR5, UR7, 0x18 ;  /* 0x0000000705057291 */ /* 0x002fe2000f8ec0ff */
[----:B------:R-:W1:Y:S11]  /*05a0*/  FENCE.VIEW.ASYNC.S ;  /* 0x00000000000073c6 */ /* 0x000e760000000000 */
[----:B-1----:R1:W2:Y:S01]  /*05b0*/  SYNCS.EXCH.64 URZ, [UR5], UR10 ;  /* 0x0000000a05ff75b2 */ /* 0x0022a20008000100 */
[----:B------:R1:W3:Y:S01]  /*05c0*/  SYNCS.EXCH.64 URZ, [UR5+0x30], UR10 ;  /* 0x0000300a05ff75b2 */ /* 0x0002e20008000100 */
[----:B------:R1:W4:Y:S01]  /*05d0*/  SYNCS.EXCH.64 URZ, [UR5+0x8], UR10 ;  /* 0x0000080a05ff75b2 */ /* 0x0003220008000100 */
[----:B------:R1:W1:Y:S01]  /*05e0*/  SYNCS.EXCH.64 URZ, [UR5+0x38], UR10 ;  /* 0x0000380a05ff75b2 */ /* 0x0002620008000100 */
        /* <DEDUP_REMOVED lines=8> */
[----:B------:R-:W-:Y:S01]  /*0670*/  NOP ;  /* 0x0000000000007918 */ /* 0x000fe20000000000 */
.L_x_9:
[----:B------:R-:W2:Y:S01]  /*0680*/  SHFL.IDX PT, R2, R69, RZ, 0x1f ;  /* 0x00001fff45027589 */ /* 0x000ea200000e0000 */
[----:B------:R-:W-:Y:S01]  /*0690*/  NOP ;  /* 0x0000000000007918 */ /* 0x000fe20000000000 */
[----:B--2---:R-:W-:-:S13]  /*06a0*/  ISETP.NE.AND P0, PT, R2, 0x1, PT ;  /* 0x000000010200780c */ /* 0x004fda0003f05270 */
[----:B------:R-:W-:Y:S05]  /*06b0*/  @P0 BRA `(.L_x_10) ;  /* 0x0000000000500947 */ /* 0x000fea0003800000 */
[----:B------:R-:W2:Y:S01]  /*06c0*/  S2UR UR7, SR_CgaCtaId ;  /* 0x00000000000779c3 */ /* 0x000ea20000008800 */
[----:B------:R-:W-:Y:S01]  /*06d0*/  UMOV UR9, 0x400 ;  /* 0x0000040000097882 */ /* 0x000fe20000000000 */
[----:B-1----:R-:W-:Y:S01]  /*06e0*/  UMOV UR5, 0x20 ;  /* 0x0000002000057882 */ /* 0x002fe20000000000 */
[----:B------:R-:W-:Y:S01]  /*06f0*/  UMOV UR4, 0x80 ;  /* 0x0000008000047882 */ /* 0x000fe20000000000 */
[----:B------:R-:W-:-:S04]  /*0700*/  UIADD3 UR10, UPT, UPT, -UR5, 0x100000, URZ ;  /* 0x00100000050a7890 */ /* 0x000fc8000fffe1ff */
[----:B------:R-:W-:Y:S02]  /*0710*/  USHF.L.U32 UR11, UR10, 0xb, URZ ;  /* 0x0000000b0a0b7899 */ /* 0x000fe400080006ff */
[----:B------:R-:W-:Y:S02]  /*0720*/  USHF.L.U32 UR10, UR10, 0x1, URZ ;  /* 0x000000010a0a7899 */ /* 0x000fe400080006ff */
[----:B------:R-:W-:-:S04]  /*0730*/  UIADD3 UR4, UPT, UPT, -UR4, 0x100000, URZ ;  /* 0x0010000004047890 */ /* 0x000fc8000fffe1ff */
[----:B------:R-:W-:Y:S02]  /*0740*/  USHF.L.U32 UR5, UR4, 0xb, URZ ;  /* 0x0000000b04057899 */ /* 0x000fe400080006ff */
[----:B------:R-:W-:Y:S01]  /*0750*/  USHF.L.U32 UR4, UR4, 0x1, URZ ;  /* 0x0000000104047899 */ /* 0x000fe200080006ff */
[----:B------:R-:W-:Y:S01]  /*0760*/  ELECT P0, URZ, PT ;  /* 0x0000000000ff782f */ /* 0x000fe20003800000 */
[----:B--2---:R-:W-:Y:S01]  /*0770*/  ULEA UR7, UR7, UR9, 0x18 ;  /* 0x0000000907077291 */ /* 0x004fe2000f8ec0ff */
[----:B------:R-:W1:Y:S11]  /*0780*/  FENCE.VIEW.ASYNC.S ;  /* 0x00000000000073c6 */ /* 0x000e760000000000 */
[----:B-1----:R2:W1:Y:S01]  /*0790*/  SYNCS.EXCH.64 URZ, [UR7+0x60], UR10 ;  /* 0x0000600a07ff75b2 */ /* 0x0024620008000100 */
[----:B------:R2:W1:Y:S01]  /*07a0*/  SYNCS.EXCH.64 URZ, [UR7+0x78], UR4 ;  /* 0x0000780407ff75b2 */ /* 0x0004620008000100 */
[----:B------:R2:W1:Y:S01]  /*07b0*/  SYNCS.EXCH.64 URZ, [UR7+0x68], UR10 ;  /* 0x0000680a07ff75b2 */ /* 0x0004620008000100 */
[----:B------:R2:W1:Y:S01]  /*07c0*/  SYNCS.EXCH.64 URZ, [UR7+0x80], UR4 ;  /* 0x0000800407ff75b2 */ /* 0x0004620008000100 */
[----:B------:R2:W1:Y:S01]  /*07d0*/  SYNCS.EXCH.64 URZ, [UR7+0x70], UR10 ;  /* 0x0000700a07ff75b2 */ /* 0x0004620008000100 */
[----:B------:R2:W1:Y:S02]  /*07e0*/  SYNCS.EXCH.64 URZ, [UR7+0x88], UR4 ;  /* 0x0000880407ff75b2 */ /* 0x0004640008000100 */
[----:B--2---:R-:W-:Y:S01]  /*07f0*/  NOP ;  /* 0x0000000000007918 */ /* 0x004fe20000000000 */
.L_x_10:
[----:B------:R-:W2:Y:S01]  /*0800*/  SHFL.IDX PT, R2, R69, RZ, 0x1f ;  /* 0x00001fff45027589 */ /* 0x000ea200000e0000 */
[----:B------:R-:W-:Y:S01]  /*0810*/  NOP ;  /* 0x0000000000007918 */ /* 0x000fe20000000000 */
[----:B--2---:R-:W-:-:S13]  /*0820*/  ISETP.NE.AND P0, PT, R2, 0x3, PT ;  /* 0x000000030200780c */ /* 0x004fda0003f05270 */
[----:B------:R-:W-:Y:S05]  /*0830*/  @P0 BRA `(.L_x_11) ;  /* 0x0000000000300947 */ /* 0x000fea0003800000 */
[----:B-1----:R-:W1:Y:S01]  /*0840*/  S2UR UR5, SR_CgaCtaId ;  /* 0x00000000000579c3 */ /* 0x002e620000008800 */
        /* <DEDUP_REMOVED lines=8> */
[----:B-1----:R2:W1:Y:S01]  /*08d0*/  SYNCS.EXCH.64 URZ, [UR5+0x90], UR10 ;  /* 0x0000900a05ff75b2 */ /* 0x0024620008000100 */
[----:B------:R2:W1:Y:S02]  /*08e0*/  SYNCS.EXCH.64 URZ, [UR5+0x98], UR10 ;  /* 0x0000980a05ff75b2 */ /* 0x0004640008000100 */
[----:B--2---:R-:W-:Y:S01]  /*08f0*/  NOP ;  /* 0x0000000000007918 */ /* 0x004fe20000000000 */
.L_x_11:
[----:B------:R-:W2:Y:S01]  /*0900*/  SHFL.IDX PT, R2, R69, RZ, 0x1f ;  /* 0x00001fff45027589 */ /* 0x000ea200000e0000 */
[----:B------:R-:W-:Y:S01]  /*0910*/  NOP ;  /* 0x0000000000007918 */ /* 0x000fe20000000000 */
[----:B--2---:R-:W-:-:S13]  /*0920*/  ISETP.NE.AND P0, PT, R2, 0x4, PT ;  /* 0x000000040200780c */ /* 0x004fda0003f05270 */
[----:B------:R-:W-:Y:S05]  /*0930*/  @P0 BRA `(.L_x_12) ;  /* 0x00000000004c0947 */ /* 0x000fea0003800000 */
[----:B-1----:R-:W1:Y:S01]  /*0940*/  S2UR UR5, SR_CgaCtaId ;  /* 0x00000000000579c3 */ /* 0x002e620000008800 */
[----:B------:R-:W-:Y:S01]  /*0950*/  UMOV UR9, 0x100 ;  /* 0x0000010000097882 */ /* 0x000fe20000000000 */
[----:B------:R-:W-:Y:S01]  /*0960*/  UMOV UR7, 0x400 ;  /* 0x0000040000077882 */ /* 0x000fe20000000000 */
[----:B------:R-:W-:Y:S01]  /*0970*/  USEL UR9, UR9, 0xe0, UP2 ;  /* 0x000000e009097887 */ /* 0x000fe20009000000 */
[----:B------:R-:W-:Y:S01]  /*0980*/  UMOV UR4, 0x1 ;  /* 0x0000000100047882 */ /* 0x000fe20000000000 */
[----:B------:R-:W-:Y:S01]  /*0990*/  ELECT P0, URZ, PT ;  /* 0x0000000000ff782f */ /* 0x000fe20003800000 */
[----:B------:R-:W-:-:S04]  /*09a0*/  UIADD3 UR10, UPT, UPT, -UR4, 0x100000, URZ ;  /* 0x00100000040a7890 */ /* 0x000fc8000fffe1ff */
[----:B------:R-:W-:Y:S02]  /*09b0*/  USHF.L.U32 UR11, UR10, 0xb, URZ ;  /* 0x0000000b0a0b7899 */ /* 0x000fe400080006ff */
[----:B------:R-:W-:Y:S02]  /*09c0*/  USHF.L.U32 UR10, UR10, 0x1, URZ ;  /* 0x000000010a0a7899 */ /* 0x000fe400080006ff */
[----:B------:R-:W-:-:S04]  /*09d0*/  UIADD3 UR12, UPT, UPT, -UR9, 0x100000, URZ ;  /* 0x00100000090c7890 */ /* 0x000fc8000fffe1ff */
[----:B------:R-:W-:Y:S02]  /*09e0*/  USHF.L.U32 UR13, UR12, 0xb, URZ ;  /* 0x0000000b0c0d7899 */ /* 0x000fe400080006ff */
[----:B------:R-:W-:Y:S02]  /*09f0*/  USHF.L.U32 UR12, UR12, 0x1, URZ ;  /* 0x000000010c0c7899 */ /* 0x000fe400080006ff */
[----:B-1----:R-:W-:Y:S01]  /*0a00*/  ULEA UR5, UR5, UR7, 0x18 ;  /* 0x0000000705057291 */ /* 0x002fe2000f8ec0ff */
[----:B------:R-:W1:Y:S11]  /*0a10*/  FENCE.VIEW.ASYNC.S ;  /* 0x00000000000073c6 */ /* 0x000e760000000000 */
[----:B-1----:R2:W1:Y:S01]  /*0a20*/  SYNCS.EXCH.64 URZ, [UR5+0xa0], UR10 ;  /* 0x0000a00a05ff75b2 */ /* 0x0024620008000100 */
[----:B------:R2:W1:Y:S01]  /*0a30*/  SYNCS.EXCH.64 URZ, [UR5+0xb0], UR12 ;  /* 0x0000b00c05ff75b2 */ /* 0x0004620008000100 */
[----:B------:R2:W1:Y:S01]  /*0a40*/  SYNCS.EXCH.64 URZ, [UR5+0xa8], UR10 ;  /* 0x0000a80a05ff75b2 */ /* 0x0004620008000100 */
[----:B------:R2:W1:Y:S02]  /*0a50*/  SYNCS.EXCH.64 URZ, [UR5+0xb8], UR12 ;  /* 0x0000b80c05ff75b2 */ /* 0x0004640008000100 */
[----:B--2---:R-:W-:Y:S01]  /*0a60*/  NOP ;  /* 0x0000000000007918 */ /* 0x004fe20000000000 */
.L_x_12:
        /* <DEDUP_REMOVED lines=22> */
[----:B------:R2:W1:Y:S01]  /*0bd0*/  SYNCS.EXCH.64 URZ, [UR7+0xf0], UR4 ;  /* 0x0000f00407ff75b2 */ /* 0x0004620008000100 */
[----:B------:R2:W1:Y:S01]  /*0be0*/  SYNCS.EXCH.64 URZ, [UR7+0xd8], UR10 ;  /* 0x0000d80a07ff75b2 */ /* 0x0004620008000100 */
[----:B------:R2:W1:Y:S02]  /*0bf0*/  SYNCS.EXCH.64 URZ, [UR7+0xf8], UR4 ;  /* 0x0000f80407ff75b2 */ /* 0x0004640008000100 */
[----:B--2---:R-:W-:Y:S01]  /*0c00*/  NOP ;  /* 0x0000000000007918 */ /* 0x004fe20000000000 */
.L_x_13:
        /* <DEDUP_REMOVED lines=18> */
.L_x_14:
[----:B-1----:R-:W1:Y:S01]  /*0d30*/  S2UR UR5, SR_CTAID.X ;  /* 0x00000000000579c3 */ /* 0x002e620000002500 */
[----:B------:R-:W-:-:S05]  /*0d40*/  CS2R.32 R63, SR_CgaSize ;  /* 0x00000000003f7805 */ /* 0x000fca0000008a00 */
[----:B------:R-:W-:-:S05]  /*0d50*/  IMAD R63, R63, -0xa0, RZ ;  /* 0xffffff603f3f7824 */ /* 0x000fca00078e02ff */
[----:B------:R-:W-:-:S14]  /*0d60*/  R2UR UR9, R63 ;  /* 0x000000003f0972ca */ /* 0x000fdc00000e0000 */
[----:B------:R-:W2:Y:S01]  /*0d70*/  LDCU UR9, c[0x0][UR9+0x2b0] ;  /* 0x00005600090977ac */ /* 0x000ea20008000800 */
[----:B------:R-:W-:Y:S01]  /*0d80*/  NOP ;  /* 0x0000000000007918 */ /* 0x000fe20000000000 */
[----:B------:R-:W-:-:S05]  /*0d90*/  CS2R.32 R63, SR_CgaSize ;  /* 0x00000000003f7805 */ /* 0x000fca0000008a00 */
[----:B------:R-:W-:-:S05]  /*0da0*/  IMAD R63, R63, -0xa0, RZ ;  /* 0xffffff603f3f7824 */ /* 0x000fca00078e02ff */
[----:B------:R-:W-:-:S14]  /*0db0*/  R2UR UR7, R63 ;  /* 0x000000003f0772ca */ /* 0x000fdc00000e0000 */
[----:B------:R-:W3:Y:S01]  /*0dc0*/  LDCU UR7, c[0x0][UR7+0x2b4] ;  /* 0x00005680070777ac */ /* 0x000ee20008000800 */
[----:B------:R-:W4:Y:S08]  /*0dd0*/  S2UR UR4, SR_CTAID.Y ;  /* 0x00000000000479c3 */ /* 0x000f300000002600 */
[----:B------:R-:W3:Y:S01]  /*0de0*/  LDC R10, c[0x0][0xb24] ;  /* 0x0002c900ff0a7b82 */ /* 0x000ee20000000800 */
[----:B-1----:R-:W-:-:S02]  /*0df0*/  I2FP.F32.U32 R63, UR5 ;  /* 0x00000005003f7c45 */ /* 0x002fc40008201000 */
[----:B------:R-:W-:-:S05]  /*0e00*/  CS2R.32 R3, SR_CgaSize ;  /* 0x0000000000037805 */ /* 0x000fca0000008a00 */
[----:B------:R-:W-:-:S06]  /*0e10*/  IMAD R3, R3, -0xa0, RZ ;  /* 0xffffff6003037824 */ /* 0x000fcc00078e02ff */
[----:B------:R-:W1:Y:S01]  /*0e20*/  LDC R3, c[0x0][R3+0x2a0] ;  /* 0x0000a80003037b82 */ /* 0x000e620000000800 */
[----:B------:R-:W-:Y:S01]  /*0e30*/  MOV R15, UR5 ;  /* 0x00000005000f7c02 */ /* 0x000fe20008000f00 */
[----:B--2---:R-:W-:Y:S01]  /*0e40*/  FMUL R63, R63, UR9 ;  /* 0x000000093f3f7c20 */ /* 0x004fe20008400000 */
[----:B----4-:R-:W-:Y:S02]  /*0e50*/  I2FP.F32.U32 R62, UR4 ;  /* 0x00000004003e7c45 */ /* 0x010fe40008201000 */
[----:B------:R-:W-:-:S05]  /*0e60*/  CS2R.32 R2, SR_CgaSize ;  /* 0x0000000000027805 */ /* 0x000fca0000008a00 */
[----:B------:R-:W-:-:S06]  /*0e70*/  IMAD R2, R2, -0xa0, RZ ;  /* 0xffffff6002027824 */ /* 0x000fcc00078e02ff */
[----:B------:R-:W2:Y:S01]  /*0e80*/  LDC R2, c[0x0][R2+0x2a4] ;  /* 0x0000a90002027b82 */ /* 0x000ea20000000800 */
[----:B------:R-:W-:Y:S01]  /*0e90*/  MOV R14, UR4 ;  /* 0x00000004000e7c02 */ /* 0x000fe20008000f00 */
[----:B------:R-:W4:Y:S01]  /*0ea0*/  F2I.U32.TRUNC.NTZ R63, R63 ;  /* 0x0000003f003f7305 */ /* 0x000f22000020f000 */
[----:B---3--:R-:W-:-:S05]  /*0eb0*/  FMUL R62, R62, UR7 ;  /* 0x000000073e3e7c20 */ /* 0x008fca0008400000 */
[----:B------:R-:W-:Y:S01]  /*0ec0*/  BAR.SYNC.DEFER_BLOCKING 0x0 ;  /* 0x0000000000007b1d */ /* 0x000fe20000010000 */
[----:B------:R-:W-:-:S05]  /*0ed0*/  ISETP.GE.AND P0, PT, R10, 0x1, PT ;  /* 0x000000010a00780c */ /* 0x000fca0003f06270 */
[----:B------:R-:W3:Y:S02]  /*0ee0*/  F2I.U32.TRUNC.NTZ R62, R62 ;  /* 0x0000003e003e7305 */ /* 0x000ee4000020f000 */
[----:B------:R-:W2:Y:S01]  /*0ef0*/  S2UR UR36, SR_CTAID.Z ;  /* 0x00000000002479c3 */ /* 0x000ea20000002700 */
[----:B----4-:R-:W-:-:S05]  /*0f00*/  IADD3 R63, PT, PT, -R63, RZ, RZ ;  /* 0x000000ff3f3f7210 */ /* 0x010fca0007ffe1ff */
[----:B-1----:R-:W-:Y:S01]  /*0f10*/  IMAD R63, R3, R63, UR5 ;  /* 0x00000005033f7e24 */ /* 0x002fe2000f8e023f */
[----:B---3--:R-:W-:-:S05]  /*0f20*/  IADD3 R62, PT, PT, -R62, RZ, RZ ;  /* 0x000000ff3e3e7210 */ /* 0x008fca0007ffe1ff */
[----:B--2---:R-:W-:Y:S01]  /*0f30*/  IMAD R62, R2, R62, UR4 ;  /* 0x00000004023e7e24 */ /* 0x004fe2000f8e023e */
[----:B------:R-:W-:Y:S06]  /*0f40*/  @!P0 BRA `(.L_x_15) ;  /* 0x0000000000b88947 */ /* 0x000fec0003800000 */
[----:B------:R-:W1:Y:S01]  /*0f50*/  LDC.64 R4, c[0x0][0xb18] ;  /* 0x0002c600ff047b82 */ /* 0x000e620000000a00 */
[----:B------:R-:W-:-:S07]  /*0f60*/  ISETP.NE.AND P0, PT, R10, 0x1, PT ;  /* 0x000000010a00780c */ /* 0x000fce0003f05270 */
[----:B------:R-:W2:Y:S08]  /*0f70*/  LDC R9, c[0x0][0xb0c] ;  /* 0x0002c300ff097b82 */ /* 0x000eb00000000800 */
[----:B------:R-:W3:Y:S08]  /*0f80*/  LDC R12, c[0x0][0x370] ;  /* 0x0000dc00ff0c7b82 */ /* 0x000ef00000000800 */
[----:B------:R-:W4:Y:S01]  /*0f90*/  LDC R11, c[0x0][0x374] ;  /* 0x0000dd00ff0b7b82 */ /* 0x000f220000000800 */
[----:B-1----:R-:W-:-:S07]  /*0fa0*/  ISETP.NE.AND P1, PT, R4, 0x1, PT ;  /* 0x000000010400780c */ /* 0x002fce0003f25270 */
[----:B------:R-:W3:Y:S01]  /*0fb0*/  LDC.64 R6, c[0x0][0xb10] ;  /* 0x0002c400ff067b82 */ /* 0x000ee20000000a00 */
[----:B--2---:R-:W-:-:S07]  /*0fc0*/  ISETP.NE.AND P2, PT, R9, 0x1, PT ;  /* 0x000000010900780c */ /* 0x004fce0003f45270 */
[----:B------:R-:W1:Y:S08]  /*0fd0*/  LDC R8, c[0x0][0xb20] ;  /* 0x0002c800ff087b82 */ /* 0x000e700000000800 */
[----:B------:R-:W2:Y:S01]  /*0fe0*/  LDC.64 R2, c[0x0][0xb28] ;  /* 0x0002ca00ff027b82 */ /* 0x000ea20000000a00 */
[----:B----4-:R-:W-:-:S04]  /*0ff0*/  IMAD.HI.U32 R13, R11, R5, RZ ;  /* 0x000000050b0d7227 */ /* 0x010fc800078e00ff */
[----:B------:R-:W-:-:S04]  /*1000*/  IMAD.HI.U32 R5, R14, R5, RZ ;  /* 0x000000050e057227 */ /* 0x000fc800078e00ff */
[----:B---3--:R-:W-:-:S05]  /*1010*/  IMAD.HI.U32 R16, R12, R6, RZ ;  /* 0x000000060c107227 */ /* 0x008fca00078e00ff */
[-C--:B------:R-:W-:Y:S01]  /*1020*/  @P2 SHF.R.U32.HI R12, RZ, R7.reuse, R16 ;  /* 0x00000007ff0c2219 */ /* 0x080fe20000011610 */
[----:B------:R-:W-:Y:S01]  /*1030*/  IMAD.HI.U32 R16, R15, R6, RZ ;  /* 0x000000060f107227 */ /* 0x000fe200078e00ff */
[-C--:B-1----:R-:W-:Y:S02]  /*1040*/  @P1 SHF.R.U32.HI R11, RZ, R8.reuse, R13 ;  /* 0x00000008ff0b1219 */ /* 0x082fe4000001160d */
[----:B------:R-:W-:Y:S02]  /*1050*/  SHF.R.U32.HI R5, RZ, R8, R5 ;  /* 0x00000008ff057219 */ /* 0x000fe40000011605 */
[----:B------:R-:W-:Y:S02]  /*1060*/  SHF.R.U32.HI R16, RZ, R7, R16 ;  /* 0x00000007ff107219 */ /* 0x000fe40000011610 */
[----:B------:R-:W-:Y:S01]  /*1070*/  SEL R5, R14, R5, !P1 ;  /* 0x000000050e057207 */ /* 0x000fe20004800000 */
[----:B--2---:R-:W-:Y:S01]  /*1080*/  IMAD.HI.U32 R13, R11, R2, RZ ;  /* 0x000000020b0d7227 */ /* 0x004fe200078e00ff */
[----:B------:R-:W-:-:S03]  /*1090*/  SEL R16, R15, R16, !P2 ;  /* 0x000000100f107207 */ /* 0x000fc60005000000 */
[----:B------:R-:W-:Y:S01]  /*10a0*/  IMAD.HI.U32 R6, R12, R2, RZ ;  /* 0x000000020c067227 */ /* 0x000fe200078e00ff */
[----:B------:R-:W-:-:S04]  /*10b0*/  @P0 SHF.R.U32.HI R11, RZ, R3, R13 ;  /* 0x00000003ff0b0219 */ /* 0x000fc8000001160d */
[----:B------:R-:W-:Y:S01]  /*10c0*/  @P0 SHF.R.U32.HI R12, RZ, R3, R6 ;  /* 0x00000003ff0c0219 */ /* 0x000fe20000011606 */
[----:B------:R-:W-:-:S04]  /*10d0*/  IMAD R11, R11, R10, RZ ;  /* 0x0000000a0b0b7224 */ /* 0x000fc800078e02ff */
[----:B------:R-:W-:Y:S01]  /*10e0*/  IMAD R6, R12, R10, RZ ;  /* 0x0000000a0c067224 */ /* 0x000fe200078e02ff */
[----:B------:R-:W-:-:S04]  /*10f0*/  ISETP.GE.AND P1, PT, R5, R11, PT ;  /* 0x0000000b0500720c */ /* 0x000fc80003f26270 */
[----:B------:R-:W-:Y:S01]  /*1100*/  ISETP.GE.OR P1, PT, R16, R6, P1 ;  /* 0x000000061000720c */ /* 0x000fe20000f26670 */
[----:B------:R-:W-:-:S05]  /*1110*/  IMAD.HI.U32 R6, R5, R2, RZ ;  /* 0x0000000205067227 */ /* 0x000fca00078e00ff */
[----:B------:R-:W-:-:S04]  /*1120*/  SHF.R.U32.HI R6, RZ, R3, R6 ;  /* 0x00000003ff067219 */ /* 0x000fc80000011606 */
[----:B------:R-:W-:-:S03]  /*1130*/  SEL R6, R5, R6, !P0 ;  /* 0x0000000605067207 */ /* 0x000fc60004000000 */
[----:B------:R-:W-:Y:S01]  /*1140*/  @!P1 IMAD.HI.U32 R7, R16, R2, RZ ;  /* 0x0000000210079227 */ /* 0x000fe200078e00ff */
[----:B------:R-:W-:-:S04]  /*1150*/  IADD3 R2, PT, PT, -R6, RZ, RZ ;  /* 0x000000ff06027210 */ /* 0x000fc80007ffe1ff */
[----:B------:R-:W-:Y:S01]  /*1160*/  @!P1 SHF.R.U32.HI R3, RZ, R3, R7 ;  /* 0x00000003ff039219 */ /* 0x000fe20000011607 */
[----:B------:R-:W-:Y:S01]  /*1170*/  IMAD R2, R10, R2, R5 ;  /* 0x000000020a027224 */ /* 0x000fe200078e0205 */
[----:B------:R-:W-:Y:S02]  /*1180*/  IADD3 R7, PT, PT, -R5, RZ, RZ ;  /* 0x000000ff05077210 */ /* 0x000fe40007ffe1ff */
[----:B------:R-:W-:-:S03]  /*1190*/  @!P1 SEL R3, R16, R3, !P0 ;  /* 0x0000000310039207 */ /* 0x000fc60004000000 */
[----:B------:R-:W-:Y:S02]  /*11a0*/  IMAD R7, R4, R7, R14 ;  /* 0x0000000704077224 */ /* 0x000fe400078e020e */
[--C-:B------:R-:W-:Y:S02]  /*11b0*/  @!P1 IMAD.IADD R6, R6, 0x1, -R3.reuse ;  /* 0x0000000106069824 */ /* 0x100fe400078e0a03 */
[----:B------:R-:W-:Y:S01]  /*11c0*/  @!P1 IMAD R3, R2, R12, R3 ;  /* 0x0000000c02039224 */ /* 0x000fe200078e0203 */
[----:B------:R-:W-:Y:S01]  /*11d0*/  IADD3 R2, PT, PT, -R16, RZ, RZ ;  /* 0x000000ff10027210 */ /* 0x000fe20007ffe1ff */
[----:B------:R-:W-:Y:S02]  /*11e0*/  @!P1 IMAD R5, R6, R10, R16 ;  /* 0x0000000a06059224 */ /* 0x000fe400078e0210 */
[----:B------:R-:W-:Y:S02]  /*11f0*/  @!P1 IMAD.MOV.U32 R16, RZ, RZ, R3 ;  /* 0x000000ffff109224 */ /* 0x000fe400078e0003 */
[----:B------:R-:W-:-:S02]  /*1200*/  IMAD R2, R9, R2, R15 ;  /* 0x0000000209027224 */ /* 0x000fc400078e020f */
[----:B------:R-:W-:Y:S02]  /*1210*/  IMAD R14, R5, R4, R7 ;  /* 0x00000004050e7224 */ /* 0x000fe400078e0207 */
[----:B------:R-:W-:Y:S02]  /*1220*/  IMAD R15, R16, R9, R2 ;  /* 0x00000009100f7224 */ /* 0x000fe400078e0202 */
.L_x_15:
[----:B------:R-:W1:Y:S01]  /*1230*/  LDCU UR4, c[0x0][0xb30] ;  /* 0x00016600ff0477ac */ /* 0x000e620008000800 */
[----:B------:R-:W2:Y:S08]  /*1240*/  S2UR UR37, SR_CgaCtaId ;  /* 0x00000000002579c3 */ /* 0x000eb00000008800 */
[----:B------:R-:W3:Y:S01]  /*1250*/  LDC R26, c[0x0][0xb24] ;  /* 0x0002c900ff1a7b82 */ /* 0x000ee20000000800 */
[----:B-1----:R-:W-:-:S09]  /*1260*/  UISETP.NE.AND UP1, UPT, UR4, 0x1, UPT ;  /* 0x000000010400788c */ /* 0x002fd2000bf25270 */
[----:B--2---:R-:W-:Y:S05]  /*1270*/  BRA.U UP1, `(.L_x_16) ;  /* 0x0000000101407547 */ /* 0x004fea000b800000 */
[----:B------:R-:W1:Y:S08]  /*1280*/  LDC.64 R4, c[0x0][0xb10] ;  /* 0x0002c400ff047b82 */ /* 0x000e700000000a00 */
[----:B------:R-:W2:Y:S08]  /*1290*/  LDC.64 R2, c[0x0][0xb18] ;  /* 0x0002c600ff027b82 */ /* 0x000eb00000000a00 */
[----:B------:R-:W4:Y:S08]  /*12a0*/  LDC R6, c[0x0][0xb20] ;  /* 0x0002c800ff067b82 */ /* 0x000f300000000800 */
[----:B------:R-:W3:Y:S01]  /*12b0*/  LDC R7, c[0x0][0xb0c] ;  /* 0x0002c300ff077b82 */ /* 0x000ee20000000800 */
[----:B-1----:R-:W-:-:S05]  /*12c0*/  IMAD.HI.U32 R4, R15, R4, RZ ;  /* 0x000000040f047227 */ /* 0x002fca00078e00ff */
[----:B------:R-:W-:Y:S01]  /*12d0*/  SHF.R.U32.HI R4, RZ, R5, R4 ;  /* 0x00000005ff047219 */ /* 0x000fe20000011604 */
[----:B--2---:R-:W-:Y:S01]  /*12e0*/  IMAD.HI.U32 R3, R14, R3, RZ ;  /* 0x000000030e037227 */ /* 0x004fe200078e00ff */
[----:B------:R-:W-:-:S04]  /*12f0*/  ISETP.NE.AND P0, PT, R2, 0x1, PT ;  /* 0x000000010200780c */ /* 0x000fc80003f05270 */
[----:B----4-:R-:W-:-:S04]  /*1300*/  SHF.R.U32.HI R3, RZ, R6, R3 ;  /* 0x00000006ff037219 */ /* 0x010fc80000011603 */
[----:B------:R-:W-:Y:S02]  /*1310*/  SEL R3, R14, R3, !P0 ;  /* 0x000000030e037207 */ /* 0x000fe40004000000 */
[----:B---3--:R-:W-:-:S04]  /*1320*/  ISETP.NE.AND P1, PT, R7, 0x1, PT ;  /* 0x000000010700780c */ /* 0x008fc80003f25270 */
[----:B------:R-:W-:-:S05]  /*1330*/  SEL R4, R15, R4, !P1 ;  /* 0x000000040f047207 */ /* 0x000fca0004800000 */
[----:B------:R-:W-:Y:S02]  /*1340*/  IMAD.IADD R5, R3, 0x1, -R4 ;  /* 0x0000000103057824 */ /* 0x000fe400078e0a04 */
[----:B------:R-:W-:Y:S02]  /*1350*/  IMAD.IADD R3, R4, 0x1, -R3 ;  /* 0x0000000104037824 */ /* 0x000fe400078e0a03 */
[----:B------:R-:W-:Y:S02]  /*1360*/  IMAD R15, R5, R7, R15 ;  /* 0x00000007050f7224 */ /* 0x000fe400078e020f */
[----:B------:R-:W-:-:S07]  /*1370*/  IMAD R14, R3, R2, R14 ;  /* 0x00000002030e7224 */ /* 0x000fce00078e020e */
.L_x_16:
[----:B------:R-:W-:Y:S01]  /*1380*/  BAR.SYNC.DEFER_BLOCKING 0x0 ;  /* 0x0000000000007b1d */ /* 0x000fe20000010000 */
[----:B------:R-:W-:Y:S01]  /*1390*/  UISETP.NE.AND UP1, UPT, UR8, 0x2, UPT ;  /* 0x000000020800788c */ /* 0x000fe2000bf25270 */
[----:B------:R-:W-:Y:S02]  /*13a0*/  ISETP.NE.OR P5, PT, R0, 0x2, !P5 ;  /* 0x000000020000780c */ /* 0x000fe40006fa5670 */
[----:B------:R-:W-:-:S06]  /*13b0*/  LOP3.LUT R2, R75, 0x1f, RZ, 0xc0, !PT ;  /* 0x0000001f4b027812 */ /* 0x000fcc00078ec0ff */
[----:B------:R-:W-:Y:S05]  /*13c0*/  BRA.U UP1, `(.L_x_17) ;  /* 0x0000001101f47547 */ /* 0x000fea000b800000 */
[----:B------:R-:W1:Y:S01]  /*13d0*/  LDCU UR13, c[0x0][0x38c] ;  /* 0x00007180ff0d77ac */ /* 0x000e620008000800 */
[----:B------:R-:W2:Y:S01]  /*13e0*/  LDC R8, c[0x0][0x370] ;  /* 0x0000dc00ff087b82 */ /* 0x000ea20000000800 */
[----:B------:R-:W-:Y:S01]  /*13f0*/  PLOP3.LUT P1, PT, PT, PT, UP2, 0x80, 0x8 ;  /* 0x000000000008781c */ /* 0x000fe20003f2f028 */
[----:B------:R-:W-:Y:S01]  /*1400*/  IMAD.MOV.U32 R17, RZ, RZ, 0x1 ;  /* 0x00000001ff117424 */ /* 0x000fe200078e00ff */
[----:B------:R-:W-:Y:S01]  /*1410*/  ISETP.EQ.OR P4, PT, R2, RZ, P5 ;  /* 0x000000ff0200720c */ /* 0x000fe20002f82670 */
[----:B------:R-:W-:Y:S01]  /*1420*/  IMAD.MOV.U32 R16, RZ, RZ, RZ ;  /* 0x000000ffff107224 */ /* 0x000fe200078e00ff */
[----:B------:R-:W-:Y:S02]  /*1430*/  PLOP3.LUT P1, PT, P1, PT, PT, 0x8, 0x80 ;  /* 0x000000000080781c */ /* 0x000fe40000f2e170 */
[----:B------:R-:W-:Y:S01]  /*1440*/  CS2R R12, SRZ ;  /* 0x00000000000c7805 */ /* 0x000fe2000001ff00 */
[----:B------:R-:W-:Y:S01]  /*1450*/  IMAD.MOV.U32 R11, RZ, RZ, 0x1 ;  /* 0x00000001ff0b7424 */ /* 0x000fe200078e00ff */
[----:B------:R-:W4:Y:S01]  /*1460*/  LDC R0, c[0x0][0x374] ;  /* 0x0000dd00ff007b82 */ /* 0x000f220000000800 */
[----:B------:R-:W2:Y:S01]  /*1470*/  LDCU.64 UR22, c[0x0][0x348] ;  /* 0x00006900ff1677ac */ /* 0x000ea20008000a00 */
[----:B------:R-:W-:Y:S01]  /*1480*/  UMOV UR6, URZ ;  /* 0x000000ff00067c82 */ /* 0x000fe20008000000 */
[----:B-1----:R-:W-:-:S04]  /*1490*/  UIADD3 UR5, UPT, UPT, UR13, 0x3f, URZ ;  /* 0x0000003f0d057890 */ /* 0x002fc8000fffe0ff */
[----:B------:R-:W-:-:S04]  /*14a0*/  USHF.R.S32.HI UR4, URZ, 0x1f, UR5 ;  /* 0x0000001fff047899 */ /* 0x000fc80008011405 */
[----:B------:R-:W-:-:S04]  /*14b0*/  ULEA.HI UR4, UR4, UR5, URZ, 0x6 ;  /* 0x0000000504047291 */ /* 0x000fc8000f8f30ff */
[----:B------:R-:W-:Y:S02]  /*14c0*/  USHF.R.S32.HI UR15, URZ, 0x6, UR4 ;  /* 0x00000006ff0f7899 */ /* 0x000fe40008011404 */
[----:B------:R-:W-:Y:S02]  /*14d0*/  UIADD3 UR4, UPT, UPT, UR13, -0x1, URZ ;  /* 0xffffffff0d047890 */ /* 0x000fe4000fffe0ff */
[----:B------:R-:W-:Y:S02]  /*14e0*/  UISETP.LT.U32.AND UP0, UPT, UR15, 0x6, UPT ;  /* 0x000000060f00788c */ /* 0x000fe4000bf01070 */
[----:B------:R-:W-:Y:S02]  /*14f0*/  UISETP.GE.U32.AND UP1, UPT, UR4, -0x7f, UPT ;  /* 0xffffff810400788c */ /* 0x000fe4000bf26070 */
[----:B------:R-:W-:Y:S02]  /*1500*/  USEL UR14, UR15, 0x6, UP0 ;  /* 0x000000060f0e7887 */ /* 0x000fe40008000000 */
[----:B------:R-:W-:-:S02]  /*1510*/  UIADD3 UR13, UPT, UPT, UR13, 0x7e, URZ ;  /* 0x0000007e0d0d7890 */ /* 0x000fc4000fffe0ff */
[----:B------:R-:W-:Y:S02]  /*1520*/  UIADD3 UR5, UPT, UPT, UR14, -0x1, URZ ;  /* 0xffffffff0e057890 */ /* 0x000fe4000fffe0ff */
[----:B------:R-:W-:-:S03]  /*1530*/  UIADD3 UR7, UPT, UPT, UR15, -UR14, URZ ;  /* 0x8000000e0f077290 */ /* 0x000fc6000fffe0ff */
[----:B------:R-:W-:-:S04]  /*1540*/  @UP1 UIADD3 UR5, UPT, UPT, UR14, URZ, URZ ;  /* 0x000000ff0e051290 */ /* 0x000fc8000fffe0ff */
[----:B--2---:R-:W-:-:S12]  /*1550*/  UIADD3 UR5, UPT, UPT, UR5, 0x1, URZ ;  /* 0x0000000105057890 */ /* 0x004fd8000fffe0ff */
.L_x_35:
[----:B------:R-:W-:Y:S01]  /*1560*/  UISETP.NE.AND UP0, UPT, UR37, URZ, UPT ;  /* 0x000000ff2500728c */ /* 0x000fe2000bf05270 */
[----:B------:R-:W1:Y:S08]  /*1570*/  S2UR UR37, SR_CgaCtaId ;  /* 0x00000000002579c3 */ /* 0x000e700000008800 */
[----:B------:R-:W-:Y:S05]  /*1580*/  BRA.U UP0, `(.L_x_18) ;  /* 0x0000000100347547 */ /* 0x000fea000b800000 */
[----:B------:R-:W2:Y:S01]  /*1590*/  S2R R2, SR_CgaCtaId ;  /* 0x0000000000027919 */ /* 0x000ea20000008800 */
[----:B------:R-:W-:-:S04]  /*15a0*/  MOV R3, 0x400 ;  /* 0x0000040000037802 */ /* 0x000fc80000000f00 */
[----:B--2---:R-:W-:Y:S02]  /*15b0*/  LEA R2, R2, R3, 0x18 ;  /* 0x0000000302027211 */ /* 0x004fe400078ec0ff */
[----:B------:R-:W-:-:S03]  /*15c0*/  SHF.L.U32 R3, R11, 0x1f, RZ ;  /* 0x0000001f0b037819 */ /* 0x000fc600000006ff */
[----:B------:R-:W-:-:S04]  /*15d0*/  IMAD R2, R12, 0x8, R2 ;  /* 0x000000080c027824 */ /* 0x000fc800078e0202 */
[----:B------:R-:W2:Y:S02]  /*15e0*/  SYNCS.PHASECHK.TRANS64.TRYWAIT P0, [R2+URZ+0x110], R3 ;  /* 0x00011003020075a7 */ /* 0x000ea400080011ff */
[----:B--2---:R-:W-:Y:S05]  /*15f0*/  @!P0 BRA `(.L_x_19) ;  /* 0x0000005800a88947 */ /* 0x004fea0003800000 */
.L_x_117:
[----:B------:R-:W-:Y:S01]  /*1600*/  VIADD R12, R12, 0x1 ;  /* 0x000000010c0c7836 */ /* 0x000fe20000000000 */
[----:B------:R2:W-:Y:S04]  /*1610*/  SYNCS.ARRIVE.TRANS64.A1T0 RZ, [R2+URZ+0x100], RZ ;  /* 0x000100ff02ff79a7 */ /* 0x0005e800081000ff */
[----:B------:R-:W-:-:S04]  /*1620*/  ISETP.NE.AND P0, PT, R12, 0x2, PT ;  /* 0x000000020c00780c */ /* 0x000fc80003f05270 */
[----:B------:R-:W-:Y:S02]  /*1630*/  SEL R12, R12, RZ, P0 ;  /* 0x000000ff0c0c7207 */ /* 0x000fe40000000000 */
[----:B--2---:R-:W-:-:S04]  /*1640*/  SEL R2, RZ, 0x1, P0 ;  /* 0x00000001ff027807 */ /* 0x004fc80000000000 */
[----:B------:R-:W-:-:S07]  /*1650*/  LOP3.LUT R11, R11, R2, RZ, 0x3c, !PT ;  /* 0x000000020b0b7212 */ /* 0x000fce00078e3cff */
.L_x_18:
[----:B------:R-:W-:Y:S01]  /*1660*/  UMOV UR4, 0x400 ;  /* 0x0000040000047882 */ /* 0x000fe20000000000 */
[----:B------:R-:W-:Y:S01]  /*1670*/  SHF.L.U32 R2, R17, 0x1f, RZ ;  /* 0x0000001f11027819 */ /* 0x000fe200000006ff */
[----:B-1----:R-:W-:Y:S01]  /*1680*/  ULEA UR4, UR37, UR4, 0x18 ;  /* 0x0000000425047291 */ /* 0x002fe2000f8ec0ff */
[----:B------:R-:W-:Y:S01]  /*1690*/  R2UR UR34, R15 ;  /* 0x000000000f2272ca */ /* 0x000fe200000e0000 */
[----:B------:R-:W-:Y:S01]  /*16a0*/  UISETP.GE.U32.AND UP0, UPT, UR13, 0x7f, UPT ;  /* 0x0000007f0d00788c */ /* 0x000fe2000bf06070 */
[----:B------:R-:W-:Y:S01]  /*16b0*/  R2UR UR18, R14 ;  /* 0x000000000e1272ca */ /* 0x000fe200000e0000 */
[----:B------:R-:W-:Y:S01]  /*16c0*/  ULEA UR8, UR6, UR4, 0x3 ;  /* 0x0000000406087291 */ /* 0x000fe2000f8e18ff */
[----:B------:R-:W-:-:S08]  /*16d0*/  UMOV UR21, URZ ;  /* 0x000000ff00157c82 */ /* 0x000fd00008000000 */
[----:B------:R1:W2:Y:S01]  /*16e0*/  SYNCS.PHASECHK.TRANS64.TRYWAIT P0, [UR8+0x30], R2 ;  /* 0x00003002ff0075a7 */ /* 0x0002a20008001108 */
[----:B------:R-:W-:Y:S02]  /*16f0*/  USHF.L.U32 UR34, UR34, 0x6, URZ ;  /* 0x0000000622227899 */ /* 0x000fe400080006ff */
[----:B------:R-:W-:Y:S01]  /*1700*/  USHF.L.U32 UR18, UR18, 0x6, URZ ;  /* 0x0000000612127899 */ /* 0x000fe200080006ff */
[----:B------:R-:W-:Y:S11]  /*1710*/  BRA.U !UP0, `(.L_x_20) ;  /* 0x0000000108d47547 */ /* 0x000ff6000b800000 */
[----:B------:R-:W-:Y:S02]  /*1720*/  UIADD3 UR26, UPT, UPT, UR34, 0x20, URZ ;  /* 0x00000020221a7890 */ /* 0x000fe4000fffe0ff */
[----:B------:R-:W-:Y:S01]  /*1730*/  UIADD3 UR10, UPT, UPT, UR18, 0x20, URZ ;  /* 0x00000020120a7890 */ /* 0x000fe2000fffe0ff */
[----:B------:R-:W-:Y:S01]  /*1740*/  UMOV UR29, URZ ;  /* 0x000000ff001d7c82 */ /* 0x000fe20008000000 */
[----:B------:R-:W-:-:S10]  /*1750*/  UMOV UR42, UR6 ;  /* 0x00000006002a7c82 */ /* 0x000fd40008000000 */
.L_x_25:
[----:B-1----:R-:W-:Y:S01]  /*1760*/  ULEA UR33, UR42, UR4, 0x3 ;  /* 0x000000042a217291 */ /* 0x002fe2000f8e18ff */
[----:B--2---:R-:W-:Y:S01]  /*1770*/  @!P5 MOV R3, 0x8000 ;  /* 0x000080000003d802 */ /* 0x004fe20000000f00 */
[----:B--2---:R-:W-:Y:S10]  /*1780*/  @P0 BRA `(.L_x_21) ;  /* 0x00000000000c0947 */ /* 0x004ff40003800000 */
[----:B------:R-:W-:-:S04]  /*1790*/  SHF.L.U32 R4, R17, 0x1f, RZ ;  /* 0x0000001f11047819 */ /* 0x000fc800000006ff */
[----:B------:R-:W2:Y:S02]  /*17a0*/  SYNCS.PHASECHK.TRANS64.TRYWAIT P0, [UR33+0x30], R4 ;  /* 0x00003004ff0075a7 */ /* 0x000ea40008001121 */
[----:B--2---:R-:W-:Y:S05]  /*17b0*/  @!P0 BRA `(.L_x_22) ;  /* 0x00000058004c8947 */ /* 0x004fea0003800000 */
.L_x_21:
[----:B------:R2:W-:Y:S01]  /*17c0*/  @!P5 SYNCS.ARRIVE.TRANS64 RZ, [UR33], R3 ;  /* 0x00000003ffffd9a7 */ /* 0x0005e20008000021 */
[----:B------:R-:W-:Y:S04]  /*17d0*/  BSSY.RECONVERGENT B0, `(.L_x_23) ;  /* 0x0000003000007945 */ /* 0x000fe80003800200 */
[----:B------:R-:W-:Y:S05]  /*17e0*/  @P4 BRA `(.L_x_24) ;  /* 0x0000000000044947 */ /* 0x000fea0003800000 */
[----:B------:R-:W-:Y:S05]  /*17f0*/  BPT.TRAP 0x1 ;  /* 0x000000040000795c */ /* 0x000fea0000300000 */
.L_x_24:
[----:B------:R-:W-:Y:S05]  /*1800*/  BSYNC.RECONVERGENT B0 ;  /* 0x0000000000007941 */ /* 0x000fea0003800200 */
.L_x_23:
[----:B------:R-:W-:Y:S02]  /*1810*/  UIADD3 UR6, UPT, UPT, UR42, 0x1, URZ ;  /* 0x000000012a067890 */ /* 0x000fe4000fffe0ff */
[----:B------:R-:W-:Y:S02]  /*1820*/  UIADD3 UR40, UP1, UPT, UR22, 0x80, URZ ;  /* 0x0000008016287890 */ /* 0x000fe4000ff3e0ff */
[----:B------:R-:W-:Y:S02]  /*1830*/  UISETP.NE.AND UP0, UPT, UR6, 0x6, UPT ;  /* 0x000000060600788c */ /* 0x000fe4000bf05270 */
[----:B------:R-:W-:Y:S02]  /*1840*/  USHF.L.U32 UR35, UR29, 0x6, URZ ;  /* 0x000000061d237899 */ /* 0x000fe400080006ff */
[----:B------:R-:W-:Y:S02]  /*1850*/  USEL UR9, URZ, 0x1, UP0 ;  /* 0x00000001ff097887 */ /* 0x000fe40008000000 */
[----:B------:R-:W-:-:S02]  /*1860*/  USEL UR6, UR6, URZ, UP0 ;  /* 0x000000ff06067287 */ /* 0x000fc40008000000 */
[----:B------:R-:W-:Y:S02]  /*1870*/  UIADD3 UR38, UP0, UPT, UR22, 0x180, URZ ;  /* 0x0000018016267890 */ /* 0x000fe4000ff1e0ff */
[----:B------:R-:W-:Y:S01]  /*1880*/  ULEA UR8, UR6, UR4, 0x3 ;  /* 0x0000000406087291 */ /* 0x000fe2000f8e18ff */
[----:B------:R-:W-:Y:S01]  /*1890*/  LOP3.LUT R17, R17, UR9, RZ, 0x3c, !PT ;  /* 0x0000000911117c12 */ /* 0x000fe2000f8e3cff */
[----:B------:R-:W-:Y:S02]  /*18a0*/  UIADD3.X UR41, UPT, UPT, URZ, UR23, URZ, UP1, !UPT ;  /* 0x00000017ff297290 */ /* 0x000fe40008ffe4ff */
[----:B------:R-:W-:Y:S01]  /*18b0*/  UIADD3.X UR39, UPT, UPT, URZ, UR23, URZ, UP0, !UPT ;  /* 0x00000017ff277290 */ /* 0x000fe200087fe4ff */
[----:B-1----:R-:W-:Y:S01]  /*18c0*/  SHF.L.U32 R2, R17, 0x1f, RZ ;  /* 0x0000001f11027819 */ /* 0x002fe200000006ff */
[----:B------:R-:W-:Y:S01]  /*18d0*/  UMOV UR30, 0x0 ;  /* 0x00000000001e7882 */ /* 0x000fe20000000000 */
[----:B------:R-:W-:Y:S01]  /*18e0*/  UMOV UR31, 0x10000000 ;  /* 0x10000000001f7882 */ /* 0x000fe20000000000 */
[----:B------:R-:W-:Y:S01]  /*18f0*/  UMOV UR25, UR33 ;  /* 0x0000002100197c82 */ /* 0x000fe20008000000 */
[----:B------:R1:W1:Y:S01]  /*1900*/  SYNCS.PHASECHK.TRANS64.TRYWAIT P0, [UR8+0x30], R2 ;  /* 0x00003002ff0075a7 */ /* 0x0002620008001108 */
[----:B------:R-:W-:Y:S01]  /*1910*/  ULEA UR8, UR42, UR4, 0xe ;  /* 0x000000042a087291 */ /* 0x000fe2000f8e70ff */
[----:B------:R-:W-:Y:S01]  /*1920*/  UMOV UR28, UR36 ;  /* 0x00000024001c7c82 */ /* 0x000fe20008000000 */
[----:B------:R-:W-:-:S02]  /*1930*/  UMOV UR27, UR35 ;  /* 0x00000023001b7c82 */ /* 0x000fc40008000000 */
[----:B------:R-:W-:Y:S02]  /*1940*/  UIADD3 UR32, UPT, UPT, UR8, 0x6800, URZ ;  /* 0x0000680008207890 */ /* 0x000fe4000fffe0ff */
[----:B------:R-:W-:Y:S02]  /*1950*/  UIADD3 UR24, UPT, UPT, UR8, 0x8800, URZ ;  /* 0x0000880008187890 */ /* 0x000fe4000fffe0ff */
[----:B------:R-:W-:Y:S02]  /*1960*/  UIADD3 UR16, UPT, UPT, UR8, 0x1e800, URZ ;  /* 0x0001e80008107890 */ /* 0x000fe4000fffe0ff */
[----:B------:R-:W-:Y:S01]  /*1970*/  UIADD3 UR8, UPT, UPT, UR8, 0x20800, URZ ;  /* 0x0002080008087890 */ /* 0x000fe2000fffe0ff */
[----:B------:R-:W-:Y:S01]  /*1980*/  UMOV UR17, UR33 ;  /* 0x0000002100117c82 */ /* 0x000fe20008000000 */
[----:B------:R-:W-:Y:S01]  /*1990*/  UMOV UR20, UR36 ;  /* 0x0000002400147c82 */ /* 0x000fe20008000000 */
[----:B------:R-:W-:Y:S01]  /*19a0*/  UMOV UR19, UR35 ;  /* 0x0000002300137c82 */ /* 0x000fe20008000000 */
[----:B------:R1:W-:Y:S01]  /*19b0*/  UTMALDG.3D [UR32], [UR40], desc[UR30] ;  /* 0x00001e20280075b4 */ /* 0x0003e20008011000 */
[----:B------:R-:W-:Y:S01]  /*19c0*/  UMOV UR12, UR36 ;  /* 0x00000024000c7c82 */ /* 0x000fe20008000000 */
[----:B------:R-:W-:Y:S01]  /*19d0*/  UMOV UR9, UR33 ;  /* 0x0000002100097c82 */ /* 0x000fe20008000000 */
[----:B------:R-:W-:Y:S01]  /*19e0*/  UMOV UR11, UR35 ;  /* 0x00000023000b7c82 */ /* 0x000fe20008000000 */
[----:B------:R-:W-:Y:S01]  /*19f0*/  UIADD3 UR29, UPT, UPT, UR29, 0x1, URZ ;  /* 0x000000011d1d7890 */ /* 0x000fe2000fffe0ff */
[----:B------:R-:W-:Y:S01]  /*1a00*/  UMOV UR21, UR5 ;  /* 0x0000000500157c82 */ /* 0x000fe20008000000 */
[----:B------:R-:W-:Y:S01]  /*1a10*/  UMOV UR42, UR6 ;  /* 0x00000006002a7c82 */ /* 0x000fe20008000000 */
[----:B------:R1:W-:Y:S01]  /*1a20*/  UTMALDG.3D [UR24], [UR40], desc[UR30] ;  /* 0x00001e18280075b4 */ /* 0x0003e20008011000 */
[----:B------:R-:W-:Y:S01]  /*1a30*/  UISETP.NE.AND UP0, UPT, UR29, UR5, UPT ;  /* 0x000000051d00728c */ /* 0x000fe2000bf05270 */
[----:B------:R1:W-:Y:S01]  /*1a40*/  UTMALDG.3D [UR16], [UR38], desc[UR30] ;  /* 0x00001e10260075b4 */ /* 0x0003e20008011000 */
[----:B------:R1:W-:Y:S07]  /*1a50*/  UTMALDG.3D [UR8], [UR38], desc[UR30] ;  /* 0x00001e08260075b4 */ /* 0x0003ee0008011000 */
[----:B------:R-:W-:Y:S05]  /*1a60*/  BRA.U UP0, `(.L_x_25) ;  /* 0xfffffffd003c7547 */ /* 0x000fea000b83ffff */
.L_x_20:
[----:B-1----:R-:W-:Y:S01]  /*1a70*/  ULEA UR8, UR6, UR4, 0x3 ;  /* 0x0000000406087291 */ /* 0x002fe2000f8e18ff */
[----:B------:R-:W-:Y:S01]  /*1a80*/  SHF.L.U32 R2, R17, 0x1f, RZ ;  /* 0x0000001f11027819 */ /* 0x000fe200000006ff */
[----:B------:R-:W-:Y:S01]  /*1a90*/  @!P1 SYNCS.ARRIVE.TRANS64.A1T0 RZ, [UR4+0x98], RZ ;  /* 0x000098ffffff99a7 */ /* 0x000fe20008100004 */
[----:B------:R-:W-:-:S06]  /*1aa0*/  UISETP.GT.AND UP0, UPT, UR15, UR14, UPT ;  /* 0x0000000e0f00728c */ /* 0x000fcc000bf04270 */
[----:B--2---:R1:W2:Y:S03]  /*1ab0*/  SYNCS.PHASECHK.TRANS64.TRYWAIT P0, [UR8+0x30], R2 ;  /* 0x00003002ff0075a7 */ /* 0x0042a60008001108 */
[----:B------:R-:W-:Y:S05]  /*1ac0*/  BRA.U !UP0, `(.L_x_26) ;  /* 0x0000000108d07547 */ /* 0x000fea000b800000 */
[----:B------:R-:W-:Y:S02]  /*1ad0*/  UIADD3 UR29, UPT, UPT, UR7, UR21, URZ ;  /* 0x00000015071d7290 */ /* 0x000fe4000fffe0ff */
[----:B------:R-:W-:Y:S02]  /*1ae0*/  UIADD3 UR26, UPT, UPT, UR34, 0x20, URZ ;  /* 0x00000020221a7890 */ /* 0x000fe4000fffe0ff */
[----:B------:R-:W-:Y:S01]  /*1af0*/  UIADD3 UR10, UPT, UPT, UR18, 0x20, URZ ;  /* 0x00000020120a7890 */ /* 0x000fe2000fffe0ff */
[----:B------:R-:W-:-:S11]  /*1b00*/  UMOV UR42, UR6 ;  /* 0x00000006002a7c82 */ /* 0x000fd60008000000 */
.L_x_31:
[----:B-1----:R-:W-:Y:S01]  /*1b10*/  ULEA UR33, UR42, UR4, 0x3 ;  /* 0x000000042a217291 */ /* 0x002fe2000f8e18ff */
[----:B--2---:R-:W-:Y:S01]  /*1b20*/  @!P5 MOV R3, 0x8000 ;  /* 0x000080000003d802 */ /* 0x004fe20000000f00 */
[----:B--2---:R-:W-:Y:S10]  /*1b30*/  @P0 BRA `(.L_x_27) ;  /* 0x00000000000c0947 */ /* 0x004ff40003800000 */
[----:B------:R-:W-:-:S04]  /*1b40*/  SHF.L.U32 R4, R17, 0x1f, RZ ;  /* 0x0000001f11047819 */ /* 0x000fc800000006ff */
[----:B------:R-:W2:Y:S02]  /*1b50*/  SYNCS.PHASECHK.TRANS64.TRYWAIT P0, [UR33+0x30], R4 ;  /* 0x00003004ff0075a7 */ /* 0x000ea40008001121 */
[----:B--2---:R-:W-:Y:S05]  /*1b60*/  @!P0 BRA `(.L_x_28) ;  /* 0x0000005400788947 */ /* 0x004fea0003800000 */
.L_x_27:
[----:B------:R2:W-:Y:S01]  /*1b70*/  @!P5 SYNCS.ARRIVE.TRANS64 RZ, [UR33], R3 ;  /* 0x00000003ffffd9a7 */ /* 0x0005e20008000021 */
[----:B------:R-:W-:Y:S04]  /*1b80*/  BSSY.RECONVERGENT B0, `(.L_x_29) ;  /* 0x0000003000007945 */ /* 0x000fe80003800200 */
[----:B------:R-:W-:Y:S05]  /*1b90*/  @P4 BRA `(.L_x_30) ;  /* 0x0000000000044947 */ /* 0x000fea0003800000 */
[----:B------:R-:W-:Y:S05]  /*1ba0*/  BPT.TRAP 0x1 ;  /* 0x000000040000795c */ /* 0x000fea0000300000 */
.L_x_30:
[----:B------:R-:W-:Y:S05]  /*1bb0*/  BSYNC.RECONVERGENT B0 ;  /* 0x0000000000007941 */ /* 0x000fea0003800200 */
.L_x_29:
        /* <DEDUP_REMOVED lines=32> */
[----:B------:R1:W-:Y:S02]  /*1dc0*/  UTMALDG.3D [UR24], [UR40], desc[UR30] ;  /* 0x00001e18280075b4 */ /* 0x0003e40008011000 */
[----:B------:R-:W-:Y:S01]  /*1dd0*/  UISETP.NE.AND UP0, UPT, UR21, UR29, UPT ;  /* 0x0000001d1500728c */ /* 0x000fe2000bf05270 */
[----:B------:R1:W-:Y:S01]  /*1de0*/  UTMALDG.3D [UR16], [UR38], desc[UR30] ;  /* 0x00001e10260075b4 */ /* 0x0003e20008011000 */
[----:B------:R1:W-:Y:S07]  /*1df0*/  UTMALDG.3D [UR8], [UR38], desc[UR30] ;  /* 0x00001e08260075b4 */ /* 0x0003ee0008011000 */
[----:B------:R-:W-:Y:S05]  /*1e00*/  BRA.U UP0, `(.L_x_31) ;  /* 0xfffffffd00407547 */ /* 0x000fea000b83ffff */
.L_x_26:
[C---:B-1----:R-:W-:Y:S01]  /*1e10*/  LEA R2, R16.reuse, UR4, 0x3 ;  /* 0x0000000410027c11 */ /* 0x042fe2000f8e18ff */
[----:B------:R-:W-:Y:S01]  /*1e20*/  NOP ;  /* 0x0000000000007918 */ /* 0x000fe20000000000 */
[----:B--2---:R-:W-:Y:S02]  /*1e30*/  SHF.L.U32 R3, R13, 0x1f, RZ ;  /* 0x0000001f0d037819 */ /* 0x004fe400000006ff */
[----:B------:R-:W-:Y:S02]  /*1e40*/  LEA R4, R16, UR4, 0x4 ;  /* 0x0000000410047c11 */ /* 0x000fe4000f8e20ff */
[----:B------:R-:W1:Y:S02]  /*1e50*/  SYNCS.PHASECHK.TRANS64.TRYWAIT P0, [R2+URZ+0xa0], R3 ;  /* 0x0000a003020075a7 */ /* 0x000e6400080011ff */
[----:B-1----:R-:W-:Y:S05]  /*1e60*/  @!P0 BRA `(.L_x_32) ;  /* 0x0000005000d08947 */ /* 0x002fea0003800000 */
.L_x_120:
[----:B------:R-:W2:Y:S01]  /*1e70*/  LDS.128 R4, [R4+0x130] ;  /* 0x0001300004047984 */ /* 0x000ea20000000c00 */
[----:B---3--:R-:W-:Y:S01]  /*1e80*/  ISETP.GE.AND P0, PT, R26, 0x1, PT ;  /* 0x000000011a00780c */ /* 0x008fe20003f06270 */
[----:B-1----:R-:W-:Y:S01]  /*1e90*/  VIADD R2, R2, 0xb0 ;  /* 0x000000b002027836 */ /* 0x002fe20000000000 */
[----:B------:R-:W-:Y:S01]  /*1ea0*/  @!PT LDS RZ, [RZ] ;  /* 0x00000000fffff984 */ /* 0x000fe20000000800 */
[----:B------:R-:W-:Y:S01]  /*1eb0*/  @!PT LDS RZ, [RZ] ;  /* 0x00000000fffff984 */ /* 0x000fe20000000800 */
[----:B------:R-:W-:Y:S01]  /*1ec0*/  @!PT LDS RZ, [RZ] ;  /* 0x00000000fffff984 */ /* 0x000fe20000000800 */
[----:B------:R-:W-:Y:S01]  /*1ed0*/  @!PT LDS RZ, [RZ] ;  /* 0x00000000fffff984 */ /* 0x000fe20000000800 */
[----:B------:R1:W-:Y:S06]  /*1ee0*/  MEMBAR.ALL.CTA ;  /* 0x0000000000007992 */ /* 0x0003ec0000008000 */
[----:B-1----:R-:W1:Y:S01]  /*1ef0*/  FENCE.VIEW.ASYNC.S ;  /* 0x00000000000073c6 */ /* 0x002e620000000000 */
[----:B------:R-:W-:-:S04]  /*1f00*/  PRMT R2, RZ, 0x654, R2 ;  /* 0x00000654ff027816 */ /* 0x000fc80000000002 */
[----:B-1----:R1:W-:Y:S01]  /*1f10*/  SYNCS.ARRIVE.TRANS64.RED.A1T0 RZ, [R2+URZ], RZ ;  /* 0x000000ff02ff79a7 */ /* 0x0023e200081004ff */
[----:B--2---:R-:W-:-:S13]  /*1f20*/  LOP3.LUT P2, RZ, R6, 0x1, RZ, 0xc0, !PT ;  /* 0x0000000106ff7812 */ /* 0x004fda000784c0ff */
[----:B------:R-:W-:Y:S01]  /*1f30*/  @P2 SHF.R.U32.HI R3, RZ, 0x10, R5 ;  /* 0x00000010ff032819 */ /* 0x000fe20000011605 */
[----:B------:R-:W-:Y:S01]  /*1f40*/  VOTEU.ANY UP0, P2 ;  /* 0x0000000000ff7886 */ /* 0x000fe20001000100 */
[----:B------:R-:W-:Y:S02]  /*1f50*/  @P2 MOV R10, R4 ;  /* 0x00000004000a2202 */ /* 0x000fe40000000f00 */
[----:B------:R-:W-:Y:S02]  /*1f60*/  @P2 R2UR.BROADCAST UR8, R3 ;  /* 0x00000000030822ca */ /* 0x000fe400008e0000 */
[----:B------:R-:W-:-:S11]  /*1f70*/  @P2 LOP3.LUT R9, R5, 0xffff, RZ, 0xc0, !PT ;  /* 0x0000ffff05092812 */ /* 0x000fd600078ec0ff */
[----:B------:R-:W-:Y:S01]  /*1f80*/  @UP0 UMOV UR36, UR8 ;  /* 0x0000000800240c82 */ /* 0x000fe20008000000 */
[----:B-1----:R-:W-:Y:S05]  /*1f90*/  @!P0 BRA `(.L_x_33) ;  /* 0x0000000000b88947 */ /* 0x002fea0003800000 */
[----:B------:R-:W4:Y:S01]  /*1fa0*/  LDC.64 R4, c[0x0][0xb18] ;  /* 0x0002c600ff047b82 */ /* 0x000f220000000a00 */
[----:B------:R-:W-:-:S07]  /*1fb0*/  ISETP.NE.AND P3, PT, R26, 0x1, PT ;  /* 0x000000011a00780c */ /* 0x000fce0003f65270 */
[----:B------:R-:W1:Y:S08]  /*1fc0*/  LDC.64 R6, c[0x0][0xb10] ;  /* 0x0002c400ff067b82 */ /* 0x000e700000000a00 */
[----:B------:R-:W2:Y:S08]  /*1fd0*/  LDC R14, c[0x0][0xb20] ;  /* 0x0002c800ff0e7b82 */ /* 0x000eb00000000800 */
[----:B------:R-:W3:Y:S01]  /*1fe0*/  LDC R15, c[0x0][0xb0c] ;  /* 0x0002c300ff0f7b82 */ /* 0x000ee20000000800 */
[----:B----4-:R-:W-:Y:S01]  /*1ff0*/  IMAD.HI.U32 R19, R0, R5, RZ ;  /* 0x0000000500137227 */ /* 0x010fe200078e00ff */
[----:B------:R-:W-:-:S03]  /*2000*/  ISETP.NE.AND P0, PT, R4, 0x1, PT ;  /* 0x000000010400780c */ /* 0x000fc60003f05270 */
[----:B------:R-:W-:-:S03]  /*2010*/  IMAD.HI.U32 R5, R9, R5, RZ ;  /* 0x0000000509057227 */ /* 0x000fc600078e00ff */
[----:B------:R-:W4:Y:S01]  /*2020*/  LDC.64 R2, c[0x0][0xb28] ;  /* 0x0002ca00ff027b82 */ /* 0x000f220000000a00 */
[----:B-1----:R-:W-:-:S04]  /*2030*/  IMAD.HI.U32 R20, R8, R6, RZ ;  /* 0x0000000608147227 */ /* 0x002fc800078e00ff */
[----:B------:R-:W-:Y:S01]  /*2040*/  IMAD.HI.U32 R21, R10, R6, RZ ;  /* 0x000000060a157227 */ /* 0x000fe200078e00ff */
[----:B------:R-:W-:Y:S02]  /*2050*/  SHF.R.U32.HI R20, RZ, R7, R20 ;  /* 0x00000007ff147219 */ /* 0x000fe40000011614 */
[-C--:B--2---:R-:W-:Y:S02]  /*2060*/  SHF.R.U32.HI R19, RZ, R14.reuse, R19 ;  /* 0x0000000eff137219 */ /* 0x084fe40000011613 */
[----:B------:R-:W-:Y:S02]  /*2070*/  SHF.R.U32.HI R5, RZ, R14, R5 ;  /* 0x0000000eff057219 */ /* 0x000fe40000011605 */
[----:B------:R-:W-:Y:S02]  /*2080*/  SEL R19, R0, R19, !P0 ;  /* 0x0000001300137207 */ /* 0x000fe40004000000 */
[----:B------:R-:W-:Y:S02]  /*2090*/  SHF.R.U32.HI R21, RZ, R7, R21 ;  /* 0x00000007ff157219 */ /* 0x000fe40000011615 */
[----:B---3--:R-:W-:-:S02]  /*20a0*/  ISETP.NE.AND P1, PT, R15, 0x1, PT ;  /* 0x000000010f00780c */ /* 0x008fc40003f25270 */
[----:B------:R-:W-:Y:S02]  /*20b0*/  SEL R5, R9, R5, !P0 ;  /* 0x0000000509057207 */ /* 0x000fe40004000000 */
[----:B------:R-:W-:Y:S02]  /*20c0*/  SEL R20, R8, R20, !P1 ;  /* 0x0000001408147207 */ /* 0x000fe40004800000 */
[----:B------:R-:W-:Y:S01]  /*20d0*/  SEL R21, R10, R21, !P1 ;  /* 0x000000150a157207 */ /* 0x000fe20004800000 */
[----:B----4-:R-:W-:-:S04]  /*20e0*/  IMAD.HI.U32 R18, R19, R2, RZ ;  /* 0x0000000213127227 */ /* 0x010fc800078e00ff */
        /* <DEDUP_REMOVED lines=10> */
[----:B------:R-:W-:-:S04]  /*2190*/  @!P0 IMAD.HI.U32 R7, R21, R2, RZ ;  /* 0x0000000215078227 */ /* 0x000fc800078e00ff */
[----:B------:R-:W-:Y:S01]  /*21a0*/  IMAD.MOV R2, RZ, RZ, -R6 ;  /* 0x000000ffff027224 */ /* 0x000fe200078e0a06 */
[----:B------:R-:W-:Y:S02]  /*21b0*/  @!P0 SHF.R.U32.HI R3, RZ, R3, R7 ;  /* 0x00000003ff038219 */ /* 0x000fe40000011607 */
[----:B------:R-:W-:Y:S01]  /*21c0*/  IADD3 R7, PT, PT, -R5, RZ, RZ ;  /* 0x000000ff05077210 */ /* 0x000fe20007ffe1ff */
[----:B------:R-:W-:Y:S01]  /*21d0*/  IMAD R2, R26, R2, R5 ;  /* 0x000000021a027224 */ /* 0x000fe200078e0205 */
        /* <DEDUP_REMOVED lines=10> */
.L_x_33:
[----:B------:R-:W1:Y:S02]  /*2280*/  LDCU UR8, c[0x0][0xb30] ;  /* 0x00016600ff0877ac */ /* 0x000e640008000800 */
[----:B-1----:R-:W-:-:S09]  /*2290*/  UISETP.NE.AND UP0, UPT, UR8, 0x1, UPT ;  /* 0x000000010800788c */ /* 0x002fd2000bf05270 */
[----:B------:R-:W-:Y:S05]  /*22a0*/  BRA.U UP0, `(.L_x_34) ;  /* 0x0000000100407547 */ /* 0x000fea000b800000 */
[----:B------:R-:W1:Y:S08]  /*22b0*/  LDC.64 R4, c[0x0][0xb10] ;  /* 0x0002c400ff047b82 */ /* 0x000e700000000a00 */
[----:B------:R-:W2:Y:S08]  /*22c0*/  LDC.64 R2, c[0x0][0xb18] ;  /* 0x0002c600ff027b82 */ /* 0x000eb00000000a00 */
[----:B------:R-:W3:Y:S08]  /*22d0*/  LDC R6, c[0x0][0xb20] ;  /* 0x0002c800ff067b82 */ /* 0x000ef00000000800 */
[----:B------:R-:W4:Y:S01]  /*22e0*/  LDC R7, c[0x0][0xb0c] ;  /* 0x0002c300ff077b82 */ /* 0x000f220000000800 */
[----:B-1----:R-:W-:-:S05]  /*22f0*/  IMAD.HI.U32 R4, R10, R4, RZ ;  /* 0x000000040a047227 */ /* 0x002fca00078e00ff */
[----:B------:R-:W-:Y:S01]  /*2300*/  SHF.R.U32.HI R4, RZ, R5, R4 ;  /* 0x00000005ff047219 */ /* 0x000fe20000011604 */
[----:B--2---:R-:W-:Y:S01]  /*2310*/  IMAD.HI.U32 R3, R9, R3, RZ ;  /* 0x0000000309037227 */ /* 0x004fe200078e00ff */
[----:B------:R-:W-:-:S04]  /*2320*/  ISETP.NE.AND P0, PT, R2, 0x1, PT ;  /* 0x000000010200780c */ /* 0x000fc80003f05270 */
[----:B---3--:R-:W-:-:S04]  /*2330*/  SHF.R.U32.HI R3, RZ, R6, R3 ;  /* 0x00000006ff037219 */ /* 0x008fc80000011603 */
[----:B------:R-:W-:Y:S02]  /*2340*/  SEL R3, R9, R3, !P0 ;  /* 0x0000000309037207 */ /* 0x000fe40004000000 */
[----:B----4-:R-:W-:-:S04]  /*2350*/  ISETP.NE.AND P1, PT, R7, 0x1, PT ;  /* 0x000000010700780c */ /* 0x010fc80003f25270 */
[----:B------:R-:W-:-:S05]  /*2360*/  SEL R4, R10, R4, !P1 ;  /* 0x000000040a047207 */ /* 0x000fca0004800000 */
[----:B------:R-:W-:Y:S02]  /*2370*/  IMAD.IADD R5, R3, 0x1, -R4 ;  /* 0x0000000103057824 */ /* 0x000fe400078e0a04 */
[----:B------:R-:W-:Y:S02]  /*2380*/  IMAD.IADD R3, R4, 0x1, -R3 ;  /* 0x0000000104037824 */ /* 0x000fe400078e0a03 */
[----:B------:R-:W-:Y:S02]  /*2390*/  IMAD R10, R5, R7, R10 ;  /* 0x00000007050a7224 */ /* 0x000fe400078e020a */
[----:B------:R-:W-:-:S07]  /*23a0*/  IMAD R9, R3, R2, R9 ;  /* 0x0000000203097224 */ /* 0x000fce00078e0209 */
.L_x_34:
[----:B------:R-:W-:Y:S01]  /*23b0*/  VIADD R16, R16, 0x1 ;  /* 0x0000000110107836 */ /* 0x000fe20000000000 */
[----:B------:R-:W-:Y:S01]  /*23c0*/  PLOP3.LUT P1, PT, PT, PT, PT, 0x80, 0x8 ;  /* 0x000000000008781c */ /* 0x000fe20003f2f070 */
[----:B------:R-:W-:Y:S02]  /*23d0*/  IMAD.IADD R15, R10, 0x1, R63 ;  /* 0x000000010a0f7824 */ /* 0x000fe400078e023f */
[----:B------:R-:W-:Y:S01]  /*23e0*/  IMAD.IADD R14, R9, 0x1, R62 ;  /* 0x00000001090e7824 */ /* 0x000fe200078e023e */
[----:B------:R-:W-:-:S04]  /*23f0*/  ISETP.NE.AND P0, PT, R16, 0x2, PT ;  /* 0x000000021000780c */ /* 0x000fc80003f05270 */
[----:B------:R-:W-:Y:S02]  /*2400*/  SEL R2, RZ, 0x1, P0 ;  /* 0x00000001ff027807 */ /* 0x000fe40000000000 */
[----:B------:R-:W-:Y:S02]  /*2410*/  SEL R16, R16, RZ, P0 ;  /* 0x000000ff10107207 */ /* 0x000fe40000000000 */
[----:B------:R-:W-:Y:S01]  /*2420*/  LOP3.LUT R13, R13, R2, RZ, 0x3c, !PT ;  /* 0x000000020d0d7212 */ /* 0x000fe200078e3cff */
[----:B------:R-:W-:Y:S06]  /*2430*/  @P2 BRA `(.L_x_35) ;  /* 0xfffffff000482947 */ /* 0x000fec000383ffff */
[----:B------:R-:W-:Y:S01]  /*2440*/  UIADD3 UR4, UPT, UPT, UR4, 0x30, URZ ;  /* 0x0000003004047890 */ /* 0x000fe2000fffe0ff */
[----:B------:R-:W-:-:S03]  /*2450*/  SHF.L.U32 R2, R17, 0x1f, RZ ;  /* 0x0000001f11027819 */ /* 0x000fc600000006ff */
[----:B------:R-:W-:-:S09]  /*2460*/  ULEA UR5, UR6, UR4, 0x3 ;  /* 0x0000000406057291 */ /* 0x000fd2000f8e18ff */
[----:B------:R-:W1:Y:S02]  /*2470*/  SYNCS.PHASECHK.TRANS64.TRYWAIT P0, [UR5], R2 ;  /* 0x00000002ff0075a7 */ /* 0x000e640008001105 */
[----:B-1----:R-:W-:Y:S05]  /*2480*/  @!P0 BRA `(.L_x_36) ;  /* 0x0000004c005c8947 */ /* 0x002fea0003800000 */
.L_x_122:
[----:B------:R-:W-:-:S04]  /*2490*/  UIADD3 UR6, UPT, UPT, UR6, 0x1, URZ ;  /* 0x0000000106067890 */ /* 0x000fc8000fffe0ff */
[----:B------:R-:W-:-:S04]  /*24a0*/  UISETP.NE.AND UP0, UPT, UR6, 0x6, UPT ;  /* 0x000000060600788c */ /* 0x000fc8000bf05270 */
[----:B------:R-:W-:Y:S02]  /*24b0*/  USEL UR7, URZ, 0x1, UP0 ;  /* 0x00000001ff077887 */ /* 0x000fe40008000000 */
[----:B------:R-:W-:-:S04]  /*24c0*/  USEL UR6, UR6, URZ, UP0 ;  /* 0x000000ff06067287 */ /* 0x000fc80008000000 */
[----:B------:R-:W-:Y:S01]  /*24d0*/  ULEA UR5, UR6, UR4, 0x3 ;  /* 0x0000000406057291 */ /* 0x000fe2000f8e18ff */
[----:B-1----:R-:W-:-:S04]  /*24e0*/  LOP3.LUT R2, R17, UR7, RZ, 0x3c, !PT ;  /* 0x0000000711027c12 */ /* 0x002fc8000f8e3cff */
[----:B------:R-:W-:-:S04]  /*24f0*/  SHF.L.U32 R3, R2, 0x1f, RZ ;  /* 0x0000001f02037819 */ /* 0x000fc800000006ff */
[----:B------:R-:W1:Y:S02]  /*2500*/  SYNCS.PHASECHK.TRANS64.TRYWAIT P0, [UR5], R3 ;  /* 0x00000003ff0075a7 */ /* 0x000e640008001105 */
[----:B-1----:R-:W-:Y:S05]  /*2510*/  @!P0 BRA `(.L_x_37) ;  /* 0x0000004c00508947 */ /* 0x002fea0003800000 */
.L_x_124:
[----:B------:R-:W-:-:S04]  /*2520*/  UIADD3 UR6, UPT, UPT, UR6, 0x1, URZ ;  /* 0x0000000106067890 */ /* 0x000fc8000fffe0ff */
[----:B------:R-:W-:-:S04]  /*2530*/  UISETP.NE.AND UP0, UPT, UR6, 0x6, UPT ;  /* 0x000000060600788c */ /* 0x000fc8000bf05270 */
[----:B------:R-:W-:Y:S02]  /*2540*/  USEL UR7, URZ, 0x1, UP0 ;  /* 0x00000001ff077887 */ /* 0x000fe40008000000 */
[----:B------:R-:W-:-:S04]  /*2550*/  USEL UR6, UR6, URZ, UP0 ;  /* 0x000000ff06067287 */ /* 0x000fc80008000000 */
[----:B------:R-:W-:Y:S01]  /*2560*/  ULEA UR5, UR6, UR4, 0x3 ;  /* 0x0000000406057291 */ /* 0x000fe2000f8e18ff */
[----:B------:R-:W-:-:S04]  /*2570*/  LOP3.LUT R2, R2, UR7, RZ, 0x3c, !PT ;  /* 0x0000000702027c12 */ /* 0x000fc8000f8e3cff */
[----:B-1----:R-:W-:-:S04]  /*2580*/  SHF.L.U32 R3, R2, 0x1f, RZ ;  /* 0x0000001f02037819 */ /* 0x002fc800000006ff */
[----:B------:R-:W1:Y:S02]  /*2590*/  SYNCS.PHASECHK.TRANS64.TRYWAIT P0, [UR5], R3 ;  /* 0x00000003ff0075a7 */ /* 0x000e640008001105 */
[----:B-1----:R-:W-:Y:S05]  /*25a0*/  @!P0 BRA `(.L_x_38) ;  /* 0x0000004c00448947 */ /* 0x002fea0003800000 */
.L_x_126:
        /* <DEDUP_REMOVED lines=9> */
.L_x_128:
        /* <DEDUP_REMOVED lines=9> */
.L_x_130:
[----:B------:R-:W-:-:S04]  /*26d0*/  UIADD3 UR6, UPT, UPT, UR6, 0x1, URZ ;  /* 0x0000000106067890 */ /* 0x000fc8000fffe0ff */
[----:B------:R-:W-:-:S04]  /*26e0*/  UISETP.NE.AND UP0, UPT, UR6, 0x6, UPT ;  /* 0x000000060600788c */ /* 0x000fc8000bf05270 */
[----:B------:R-:W-:Y:S02]  /*26f0*/  USEL UR5, URZ, 0x1, UP0 ;  /* 0x00000001ff057887 */ /* 0x000fe40008000000 */
[----:B------:R-:W-:-:S04]  /*2700*/  USEL UR6, UR6, URZ, UP0 ;  /* 0x000000ff06067287 */ /* 0x000fc80008000000 */
[----:B------:R-:W-:Y:S01]  /*2710*/  ULEA UR6, UR6, UR4, 0x3 ;  /* 0x0000000406067291 */ /* 0x000fe2000f8e18ff */
[----:B------:R-:W-:-:S04]  /*2720*/  LOP3.LUT R2, R2, UR5, RZ, 0x3c, !PT ;  /* 0x0000000502027c12 */ /* 0x000fc8000f8e3cff */
[----:B------:R-:W-:Y:S01]  /*2730*/  SHF.L.U32 R2, R2, 0x1f, RZ ;  /* 0x0000001f02027819 */ /* 0x000fe200000006ff */
[----:B-1--4-:R-:W-:-:S07]  /*2740*/  IMAD.U32 R0, RZ, RZ, UR6 ;  /* 0x00000006ff007e24 */ /* 0x012fce000f8e00ff */
.L_x_41:
[----:B-1----:R1:W2:Y:S02]  /*2750*/  SYNCS.PHASECHK.TRANS64.TRYWAIT P0, [R0+URZ], R2 ;  /* 0x00000002000075a7 */ /* 0x0022a400080011ff */
[----:B--2---:R-:W-:Y:S05]  /*2760*/  @!P0 NANOSLEEP.SYNCS 0x989680 ;  /* 0x009896800000895d */ /* 0x004fea0003900000 */
[----:B------:R-:W2:Y:S02]  /*2770*/  @!P0 SYNCS.PHASECHK.TRANS64 P0, [R0+URZ], R2 ;  /* 0x00000002000085a7 */ /* 0x000ea400080010ff */
[----:B--2---:R-:W-:Y:S05]  /*2780*/  @P0 EXIT ;  /* 0x000000000000094d */ /* 0x004fea0003800000 */
[----:B------:R-:W-:Y:S05]  /*2790*/  BRA `(.L_x_41) ;  /* 0xfffffffc00ec7947 */ /* 0x000fea000383ffff */
.L_x_17:
[----:B------:R-:W-:-:S04]  /*27a0*/  UISETP.NE.AND UP1, UPT, UR37, URZ, UPT ;  /* 0x000000ff2500728c */ /* 0x000fc8000bf25270 */
[----:B------:R-:W-:-:S09]  /*27b0*/  UISETP.NE.OR UP1, UPT, UR8, 0x1, UP1 ;  /* 0x000000010800788c */ /* 0x000fd20008f25670 */
[----:B------:R-:W-:Y:S05]  /*27c0*/  BRA.U UP1, `(.L_x_42) ;  /* 0x0000000501487547 */ /* 0x000fea000b800000 */
[----:B------:R-:W-:Y:S01]  /*27d0*/  ISETP.NE.AND P2, PT, R2, RZ, PT ;  /* 0x000000ff0200720c */ /* 0x000fe20003f45270 */
[----:B------:R-:W-:Y:S01]  /*27e0*/  IMAD.MOV.U32 R12, RZ, RZ, 0x1 ;  /* 0x00000001ff0c7424 */ /* 0x000fe200078e00ff */
[----:B------:R-:W-:Y:S02]  /*27f0*/  CS2R R10, SRZ ;  /* 0x00000000000a7805 */ /* 0x000fe4000001ff00 */
[----:B------:R-:W-:Y:S01]  /*2800*/  CS2R R8, SRZ ;  /* 0x0000000000087805 */ /* 0x000fe2000001ff00 */
[----:B------:R-:W-:Y:S01]  /*2810*/  UMOV UR4, 0x400 ;  /* 0x0000040000047882 */ /* 0x000fe20000000000 */
[----:B------:R-:W-:Y:S01]  /*2820*/  UMOV UR6, URZ ;  /* 0x000000ff00067c82 */ /* 0x000fe20008000000 */
[----:B------:R-:W-:-:S12]  /*2830*/  ULEA UR37, UR37, UR4, 0x18 ;  /* 0x0000000425257291 */ /* 0x000fd8000f8ec0ff */
.L_x_46:
[----:B------:R-:W-:Y:S02]  /*2840*/  LEA R0, R8, UR37, 0x3 ;  /* 0x0000002508007c11 */ /* 0x000fe4000f8e18ff */
[----:B------:R-:W-:-:S03]  /*2850*/  SHF.L.U32 R4, R9, 0x1f, RZ ;  /* 0x0000001f09047819 */ /* 0x000fc600000006ff */
[----:B------:R-:W-:Y:S01]  /*2860*/  VIADD R5, R0, 0x110 ;  /* 0x0000011000057836 */ /* 0x000fe20000000000 */
[----:B------:R-:W1:Y:S02]  /*2870*/  SYNCS.PHASECHK.TRANS64.TRYWAIT P0, [R0+URZ+0x100], R4 ;  /* 0x00010004000075a7 */ /* 0x000e6400080011ff */
[----:B-1----:R-:W-:Y:S05]  /*2880*/  @!P0 BRA `(.L_x_43) ;  /* 0x0000004800d48947 */ /* 0x002fea0003800000 */
.L_x_131:
[----:B------:R-:W-:Y:S01]  /*2890*/  ULEA UR5, UR6, UR37, 0x3 ;  /* 0x0000002506057291 */ /* 0x000fe2000f8e18ff */
[----:B-1----:R-:W-:Y:S01]  /*28a0*/  PRMT R0, RZ, 0x654, R5 ;  /* 0x00000654ff007816 */ /* 0x002fe20000000005 */
[----:B------:R-:W-:Y:S01]  /*28b0*/  @!P2 IMAD.MOV.U32 R4, RZ, RZ, 0x10 ;  /* 0x00000010ff04a424 */ /* 0x000fe200078e00ff */
[----:B------:R-:W-:Y:S01]  /*28c0*/  SHF.L.U32 R5, R12, 0x1f, RZ ;  /* 0x0000001f0c057819 */ /* 0x000fe200000006ff */
[----:B------:R-:W-:Y:S01]  /*28d0*/  UIADD3 UR4, UPT, UPT, UR5, 0xa0, URZ ;  /* 0x000000a005047890 */ /* 0x000fe2000fffe0ff */
[----:B------:R1:W-:Y:S05]  /*28e0*/  SYNCS.ARRIVE.TRANS64.RED.A1T0 RZ, [R0+URZ], RZ ;  /* 0x000000ff00ff79a7 */ /* 0x0003ea00081004ff */
[----:B------:R-:W-:Y:S01]  /*28f0*/  IMAD.U32 R6, RZ, RZ, UR4 ;  /* 0x00000004ff067e24 */ /* 0x000fe2000f8e00ff */
[----:B------:R-:W2:Y:S04]  /*2900*/  SYNCS.PHASECHK.TRANS64.TRYWAIT P0, [UR5+0xb0], R5 ;  /* 0x0000b005ff0075a7 */ /* 0x000ea80008001105 */
[----:B------:R-:W-:Y:S01]  /*2910*/  PRMT R6, R2, 0x654, R6 ;  /* 0x0000065402067816 */ /* 0x000fe20000000006 */
[----:B-12---:R-:W-:Y:S06]  /*2920*/  @!P0 BRA `(.L_x_44) ;  /* 0x0000004800c08947 */ /* 0x006fec0003800000 */
.L_x_133:
[----:B------:R-:W-:Y:S01]  /*2930*/  ULEA UR4, UR6, UR37, 0x4 ;  /* 0x0000002506047291 */ /* 0x000fe2000f8e20ff */
[----:B------:R-:W-:Y:S01]  /*2940*/  SEL R3, R6, R3, !P2 ;  /* 0x0000000306037207 */ /* 0x000fe20005000000 */
[----:B------:R-:W-:Y:S01]  /*2950*/  UIADD3 UR5, UPT, UPT, UR5, 0xa0, URZ ;  /* 0x000000a005057890 */ /* 0x000fe2000fffe0ff */
[----:B-1----:R-:W-:Y:S01]  /*2960*/  LEA R0, R11, UR37, 0x3 ;  /* 0x000000250b007c11 */ /* 0x002fe2000f8e18ff */
[----:B------:R-:W-:Y:S01]  /*2970*/  UIADD3 UR4, UPT, UPT, UR4, 0x130, URZ ;  /* 0x0000013004047890 */ /* 0x000fe2000fffe0ff */
[----:B------:R1:W-:Y:S01]  /*2980*/  @!P2 SYNCS.ARRIVE.TRANS64.RED RZ, [R3+URZ], R4 ;  /* 0x0000000403ffa9a7 */ /* 0x0003e200080004ff */
[----:B------:R-:W-:Y:S01]  /*2990*/  UIADD3 UR6, UPT, UPT, UR6, 0x1, URZ ;  /* 0x0000000106067890 */ /* 0x000fe2000fffe0ff */
[----:B------:R-:W-:-:S03]  /*29a0*/  VIADD R8, R8, 0x1 ;  /* 0x0000000108087836 */ /* 0x000fc60000000000 */
[----:B------:R-:W-:Y:S02]  /*29b0*/  UISETP.NE.AND UP0, UPT, UR6, 0x2, UPT ;  /* 0x000000020600788c */ /* 0x000fe4000bf05270 */
[----:B------:R-:W-:Y:S01]  /*29c0*/  ISETP.NE.AND P0, PT, R8, 0x2, PT ;  /* 0x000000020800780c */ /* 0x000fe20003f05270 */
[----:B------:R-:W-:Y:S06]  /*29d0*/  UGETNEXTWORKID.BROADCAST [UR4], [UR5] ;  /* 0x00000000040073ca */ /* 0x000fec0008000100 */
[----:B------:R-:W-:Y:S02]  /*29e0*/  USEL UR4, URZ, 0x1, UP0 ;  /* 0x00000001ff047887 */ /* 0x000fe40008000000 */
[----:B------:R-:W-:-:S04]  /*29f0*/  USEL UR6, UR6, URZ, UP0 ;  /* 0x000000ff06067287 */ /* 0x000fc80008000000 */
[----:B------:R-:W-:Y:S02]  /*2a00*/  LOP3.LUT R12, R12, UR4, RZ, 0x3c, !PT ;  /* 0x000000040c0c7c12 */ /* 0x000fe4000f8e3cff */
[----:B-1----:R-:W-:-:S04]  /*2a10*/  SHF.L.U32 R4, R10, 0x1f, RZ ;  /* 0x0000001f0a047819 */ /* 0x002fc800000006ff */
[----:B------:R-:W1:Y:S02]  /*2a20*/  SYNCS.PHASECHK.TRANS64.TRYWAIT P1, [R0+URZ+0xa0], R4 ;  /* 0x0000a004000075a7 */ /* 0x000e6400080211ff */
[----:B-1----:R-:W-:Y:S05]  /*2a30*/  @!P1 BRA `(.L_x_45) ;  /* 0x0000004800949947 */ /* 0x002fea0003800000 */
.L_x_134:
[C---:B-1----:R-:W-:Y:S01]  /*2a40*/  LEA R4, R11.reuse, UR37, 0x4 ;  /* 0x000000250b047c11 */ /* 0x042fe2000f8e20ff */
[----:B------:R-:W-:Y:S01]  /*2a50*/  VIADD R0, R0, 0xb0 ;  /* 0x000000b000007836 */ /* 0x000fe20000000000 */
[----:B------:R-:W-:Y:S01]  /*2a60*/  SEL R8, R8, RZ, P0 ;  /* 0x000000ff08087207 */ /* 0x000fe20000000000 */
[----:B------:R-:W-:-:S03]  /*2a70*/  VIADD R11, R11, 0x1 ;  /* 0x000000010b0b7836 */ /* 0x000fc60000000000 */
[----:B------:R-:W1:Y:S01]  /*2a80*/  LDS.128 R4, [R4+0x130] ;  /* 0x0001300004047984 */ /* 0x000e620000000c00 */
[----:B------:R-:W-:Y:S02]  /*2a90*/  PRMT R0, RZ, 0x654, R0 ;  /* 0x00000654ff007816 */ /* 0x000fe40000000000 */
[C---:B------:R-:W-:Y:S01]  /*2aa0*/  ISETP.NE.AND P1, PT, R11.reuse, 0x2, PT ;  /* 0x000000020b00780c */ /* 0x040fe20003f25270 */
[----:B------:R-:W-:Y:S01]  /*2ab0*/  @!PT LDS RZ, [RZ] ;  /* 0x00000000fffff984 */ /* 0x000fe20000000800 */
[----:B------:R-:W-:Y:S01]  /*2ac0*/  @!PT LDS RZ, [RZ] ;  /* 0x00000000fffff984 */ /* 0x000fe20000000800 */
[----:B------:R-:W-:Y:S01]  /*2ad0*/  @!PT LDS RZ, [RZ] ;  /* 0x00000000fffff984 */ /* 0x000fe20000000800 */
[----:B------:R-:W-:Y:S01]  /*2ae0*/  @!PT LDS RZ, [RZ] ;  /* 0x00000000fffff984 */ /* 0x000fe20000000800 */
[----:B------:R2:W-:Y:S06]  /*2af0*/  MEMBAR.ALL.CTA ;  /* 0x0000000000007992 */ /* 0x0005ec0000008000 */
[----:B--2---:R-:W2:Y:S01]  /*2b00*/  FENCE.VIEW.ASYNC.S ;  /* 0x00000000000073c6 */ /* 0x004ea20000000000 */
[----:B------:R-:W-:Y:S01]  /*2b10*/  SEL R11, R11, RZ, P1 ;  /* 0x000000ff0b0b7207 */ /* 0x000fe20000800000 */
[----:B--2---:R2:W-:Y:S01]  /*2b20*/  SYNCS.ARRIVE.TRANS64.RED.A1T0 RZ, [R0+URZ], RZ ;  /* 0x000000ff00ff79a7 */ /* 0x0045e200081004ff */
[----:B-1----:R-:W-:-:S02]  /*2b30*/  LOP3.LUT P3, RZ, R6, 0x1, RZ, 0xc0, !PT ;  /* 0x0000000106ff7812 */ /* 0x002fc4000786c0ff */
[----:B------:R-:W-:-:S04]  /*2b40*/  SEL R4, RZ, 0x1, P1 ;  /* 0x00000001ff047807 */ /* 0x000fc80000800000 */
[----:B------:R-:W-:Y:S02]  /*2b50*/  LOP3.LUT R10, R10, R4, RZ, 0x3c, !PT ;  /* 0x000000040a0a7212 */ /* 0x000fe400078e3cff */
[----:B--2---:R-:W-:-:S04]  /*2b60*/  SEL R0, RZ, 0x1, P0 ;  /* 0x00000001ff007807 */ /* 0x004fc80000000000 */
[----:B------:R-:W-:Y:S01]  /*2b70*/  LOP3.LUT R9, R9, R0, RZ, 0x3c, !PT ;  /* 0x0000000009097212 */ /* 0x000fe200078e3cff */
[----:B------:R-:W-:Y:S06]  /*2b80*/  @P3 BRA `(.L_x_46) ;  /* 0xfffffffc002c3947 */ /* 0x000fec000383ffff */
[----:B------:R-:W-:Y:S01]  /*2b90*/  ULEA UR5, UR6, UR37, 0x3 ;  /* 0x0000002506057291 */ /* 0x000fe2000f8e18ff */
[----:B------:R-:W-:-:S08]  /*2ba0*/  SHF.L.U32 R2, R12, 0x1f, RZ ;  /* 0x0000001f0c027819 */ /* 0x000fd000000006ff */
[----:B------:R-:W1:Y:S02]  /*2bb0*/  SYNCS.PHASECHK.TRANS64 P0, [UR5+0xb0], R2 ;  /* 0x0000b002ff0075a7 */ /* 0x000e640008001005 */
[----:B-1----:R-:W-:Y:S05]  /*2bc0*/  @P0 BRA `(.L_x_47) ;  /* 0x0000000000080947 */ /* 0x002fea0003800000 */
[----:B------:R-:W1:Y:S02]  /*2bd0*/  SYNCS.PHASECHK.TRANS64.TRYWAIT P0, [UR5+0xb0], R2 ;  /* 0x0000b002ff0075a7 */ /* 0x000e640008001105 */
[----:B-1----:R-:W-:Y:S05]  /*2be0*/  @!P0 BRA `(.L_x_48) ;  /* 0x00000048003c8947 */ /* 0x002fea0003800000 */
.L_x_47:
[----:B------:R-:W-:-:S04]  /*2bf0*/  UIADD3 UR4, UPT, UPT, UR6, 0x1, URZ ;  /* 0x0000000106047890 */ /* 0x000fc8000fffe0ff */
[----:B------:R-:W-:-:S04]  /*2c00*/  UISETP.NE.AND UP0, UPT, UR4, 0x2, UPT ;  /* 0x000000020400788c */ /* 0x000fc8000bf05270 */
[----:B------:R-:W-:Y:S02]  /*2c10*/  USEL UR7, URZ, 0x1, UP0 ;  /* 0x00000001ff077887 */ /* 0x000fe40008000000 */
[----:B------:R-:W-:-:S04]  /*2c20*/  USEL UR4, UR4, URZ, UP0 ;  /* 0x000000ff04047287 */ /* 0x000fc80008000000 */
[----:B------:R-:W-:Y:S01]  /*2c30*/  ULEA UR4, UR4, UR37, 0x3 ;  /* 0x0000002504047291 */ /* 0x000fe2000f8e18ff */
[----:B-1----:R-:W-:-:S04]  /*2c40*/  LOP3.LUT R2, R12, UR7, RZ, 0x3c, !PT ;  /* 0x000000070c027c12 */ /* 0x002fc8000f8e3cff */
[----:B------:R-:W-:-:S04]  /*2c50*/  SHF.L.U32 R0, R2, 0x1f, RZ ;  /* 0x0000001f02007819 */ /* 0x000fc800000006ff */
[----:B------:R-:W1:Y:S02]  /*2c60*/  SYNCS.PHASECHK.TRANS64 P0, [UR4+0xb0], R0 ;  /* 0x0000b000ff0075a7 */ /* 0x000e640008001004 */
[----:B-1----:R-:W-:Y:S05]  /*2c70*/  @P0 EXIT ;  /* 0x000000000000094d */ /* 0x002fea0003800000 */
[----:B------:R-:W-:Y:S02]  /*2c80*/  SHF.L.U32 R2, R2, 0x1f, RZ ;  /* 0x0000001f02027819 */ /* 0x000fe400000006ff */
[----:B------:R-:W-:-:S07]  /*2c90*/  MOV R0, UR4 ;  /* 0x0000000400007c02 */ /* 0x000fce0008000f00 */
.L_x_49:
[----:B-1----:R1:W2:Y:S02]  /*2ca0*/  SYNCS.PHASECHK.TRANS64.TRYWAIT P0, [R0+URZ+0xb0], R2 ;  /* 0x0000b002000075a7 */ /* 0x0022a400080011ff */
[----:B--2---:R-:W-:Y:S05]  /*2cb0*/  @!P0 NANOSLEEP.SYNCS 0x989680 ;  /* 0x009896800000895d */ /* 0x004fea0003900000 */
[----:B------:R-:W2:Y:S02]  /*2cc0*/  @!P0 SYNCS.PHASECHK.TRANS64 P0, [R0+URZ+0xb0], R2 ;  /* 0x0000b002000085a7 */ /* 0x000ea400080010ff */
[----:B--2---:R-:W-:Y:S05]  /*2cd0*/  @P0 EXIT ;  /* 0x000000000000094d */ /* 0x004fea0003800000 */
[----:B------:R-:W-:Y:S05]  /*2ce0*/  BRA `(.L_x_49) ;  /* 0xfffffffc00ec7947 */ /* 0x000fea000383ffff */
.L_x_42:
[----:B------:R-:W-:-:S09]  /*2cf0*/  UISETP.NE.AND UP1, UPT, UR8, URZ, UPT ;  /* 0x000000ff0800728c */ /* 0x000fd2000bf25270 */
[----:B------:R-:W-:Y:S05]  /*2d00*/  BRA.U UP1, `(.L_x_50) ;  /* 0x00000011013c7547 */ /* 0x000fea000b800000 */
[----:B------:R-:W-:Y:S01]  /*2d10*/  UMOV UR4, 0x40 ;  /* 0x0000004000047882 */ /* 0x000fe20000000000 */
[----:B------:R-:W-:Y:S01]  /*2d20*/  NOP ;  /* 0x0000000000007918 */ /* 0x000fe20000000000 */
[----:B------:R-:W-:Y:S01]  /*2d30*/  ULEA UR4, UR37, UR4, 0x18 ;  /* 0x0000000425047291 */ /* 0x000fe2000f8ec0ff */
[----:B------:R-:W-:Y:S02]  /*2d40*/  UMOV UR5, 0x400 ;  /* 0x0000040000057882 */ /* 0x000fe40000000000 */
[----:B------:R-:W-:-:S06]  /*2d50*/  ULEA UR37, UR37, UR5, 0x18 ;  /* 0x0000000525257291 */ /* 0x000fcc000f8ec0ff */
[----:B------:R-:W1:Y:S02]  /*2d60*/  LDS.U8 R0, [UR4+0x1c] ;  /* 0x00001c04ff007984 */ /* 0x000e640008000000 */
[----:B-1----:R-:W-:-:S13]  /*2d70*/  ISETP.NE.AND P0, PT, R0, RZ, PT ;  /* 0x000000ff0000720c */ /* 0x002fda0003f05270 */
[----:B------:R-:W-:Y:S05]  /*2d80*/  @P0 BRA `(.L_x_51) ;  /* 0x0000000000580947 */ /* 0x000fea0003800000 */
[----:B------:R-:W-:-:S13]  /*2d90*/  ELECT P0, URZ, PT ;  /* 0x0000000000ff782f */ /* 0x000fda0003800000 */
[----:B------:R-:W-:Y:S05]  /*2da0*/  @!P0 BRA `(.L_x_52) ;  /* 0x0000000000608947 */ /* 0x000fea0003800000 */
[----:B------:R-:W-:Y:S01]  /*2db0*/  UMOV UR5, 0x10 ;  /* 0x0000001000057882 */ /* 0x000fe20000000000 */
[----:B------:R-:W-:Y:S01]  /*2dc0*/  HFMA2 R0, -RZ, RZ, 0, 5.9604644775390625e-08 ;  /* 0x00000001ff007431 */ /* 0x000fe200000001ff */
[----:B------:R-:W-:-:S03]  /*2dd0*/  MOV R2, 0xffff ;  /* 0x0000ffff00027802 */ /* 0x000fc60000000f00 */
[----:B------:R-:W-:Y:S04]  /*2de0*/  DEPBAR.LE SB1, 0x36 ;  /* 0x00009d800000791a */ /* 0x000fe80000000000 */
[----:B------:R-:W1:Y:S02]  /*2df0*/  UTCATOMSWS.FIND_AND_SET.ALIGN UP0, UR5, UR5 ;  /* 0x00000005000575e3 */ /* 0x000e640008000800 */
[----:B-1----:R-:W-:Y:S01]  /*2e00*/  MOV R3, UR5 ;  /* 0x0000000500037c02 */ /* 0x002fe20008000f00 */
[----:B------:R-:W-:Y:S06]  /*2e10*/  BRA.U UP0, `(.L_x_53) ;  /* 0x0000000100187547 */ /* 0x000fec000b800000 */
.L_x_54:
[----:B------:R-:W-:Y:S05]  /*2e20*/  NANOSLEEP 0x64 ;  /* 0x000000640000795d */ /* 0x000fea0003800000 */
[----:B------:R-:W-:-:S05]  /*2e30*/  UMOV UR5, 0x10 ;  /* 0x0000001000057882 */ /* 0x000fca0000000000 */
[----:B------:R-:W-:Y:S04]  /*2e40*/  DEPBAR.LE SB1, 0x36 ;  /* 0x00009d800000791a */ /* 0x000fe80000000000 */
[----:B------:R-:W1:Y:S02]  /*2e50*/  UTCATOMSWS.FIND_AND_SET.ALIGN UP0, UR5, UR5 ;  /* 0x00000005000575e3 */ /* 0x000e640008000800 */
[----:B-1----:R-:W-:Y:S01]  /*2e60*/  MOV R3, UR5 ;  /* 0x0000000500037c02 */ /* 0x002fe20008000f00 */
[----:B------:R-:W-:Y:S05]  /*2e70*/  BRA.U !UP0, `(.L_x_54) ;  /* 0xfffffffd08e87547 */ /* 0x000fea000b83ffff */
.L_x_53:
[-C--:B------:R-:W-:Y:S02]  /*2e80*/  SHF.L.U32 R2, R2, R3.reuse, RZ ;  /* 0x0000000302027219 */ /* 0x080fe400000006ff */
[----:B------:R-:W-:Y:S01]  /*2e90*/  SHF.L.U32 R0, R0, R3, RZ ;  /* 0x0000000300007219 */ /* 0x000fe200000006ff */
[----:B------:R-:W-:Y:S02]  /*2ea0*/  IMAD.SHL.U32 R3, R3, 0x20, RZ ;  /* 0x0000002003037824 */ /* 0x000fe400078e00ff */
[----:B------:R1:W-:Y:S04]  /*2eb0*/  ATOMS.OR RZ, [UR4+0x14], R2 ;  /* 0x00001402ffff798c */ /* 0x0003e8000b000004 */
[----:B------:R1:W-:Y:S04]  /*2ec0*/  ATOMS.OR RZ, [UR4+0x18], R0 ;  /* 0x00001800ffff798c */ /* 0x0003e8000b000004 */
[----:B------:R1:W-:Y:S01]  /*2ed0*/  STS [UR37+0x150], R3 ;  /* 0x00015003ff007988 */ /* 0x0003e20008000825 */
[----:B------:R-:W-:Y:S05]  /*2ee0*/  BRA `(.L_x_52) ;  /* 0x0000000000107947 */ /* 0x000fea0003800000 */
.L_x_51:
[----:B------:R-:W-:Y:S02]  /*2ef0*/  MOV R0, 0xffffffff ;  /* 0xffffffff00007802 */ /* 0x000fe40000000f00 */
[----:B------:R-:W-:-:S03]  /*2f00*/  MOV R2, 0x2f30 ;  /* 0x00002f3000027802 */ /* 0x000fc60000000f00 */
[----:B------:R1:W-:Y:S04]  /*2f10*/  STS [UR37+0x150], R0 ;  /* 0x00015000ff007988 */ /* 0x0003e80008000825 */
[----:B-1-3-5:R-:W-:Y:S05]  /*2f20*/  CALL.REL.NOINC `($__internal_1_$__cuda_sm10x_tcgen05_guardrail_trap_phase_invalid_during_alloc) ;  /* 0x0000004c00107944 */ /* 0x02afea0003c00000 */
.L_x_52:
[----:B------:R-:W-:Y:S05]  /*2f30*/  WARPSYNC.ALL ;  /* 0x0000000000007948 */ /* 0x000fea0003800000 */
[----:B------:R-:W2:Y:S01]  /*2f40*/  S2UR UR5, SR_CgaCtaId ;  /* 0x00000000000579c3 */ /* 0x000ea20000008800 */
[----:B------:R-:W-:Y:S01]  /*2f50*/  UMOV UR4, 0x400 ;  /* 0x0000040000047882 */ /* 0x000fe20000000000 */
[----:B------:R-:W-:-:S06]  /*2f60*/  NOP ;  /* 0x0000000000007918 */ /* 0x000fcc0000000000 */
[----:B------:R-:W-:Y:S06]  /*2f70*/  BAR.ARV 0x6, 0xa0 ;  /* 0x0182800000007b1d */ /* 0x000fec0000002000 */
[----:B------:R-:W4:Y:S01]  /*2f80*/  LDCU UR7, c[0x0][0x38c] ;  /* 0x00007180ff0777ac */ /* 0x000f220008000800 */
[----:B------:R-:W-:Y:S01]  /*2f90*/  IMAD.MOV.U32 R11, RZ, RZ, 0x1 ;  /* 0x00000001ff0b7424 */ /* 0x000fe200078e00ff */
[----:B------:R-:W-:Y:S01]  /*2fa0*/  CS2R R8, SRZ ;  /* 0x0000000000087805 */ /* 0x000fe2000001ff00 */
[----:B------:R-:W-:Y:S01]  /*2fb0*/  IMAD.MOV.U32 R10, RZ, RZ, RZ ;  /* 0x000000ffff0a7224 */ /* 0x000fe200078e00ff */
[----:B------:R-:W3:Y:S01]  /*2fc0*/  LDCU UR6, c[0x0][0x38c] ;  /* 0x00007180ff0677ac */ /* 0x000ee20008000800 */
[----:B------:R-:W-:Y:S01]  /*2fd0*/  UMOV UR15, URZ ;  /* 0x000000ff000f7c82 */ /* 0x000fe20008000000 */
[----:B------:R-:W-:Y:S01]  /*2fe0*/  UMOV UR14, URZ ;  /* 0x000000ff000e7c82 */ /* 0x000fe20008000000 */
[----:B--2---:R-:W-:Y:S01]  /*2ff0*/  ULEA UR5, UR5, UR4, 0x18 ;  /* 0x0000000405057291 */ /* 0x004fe2000f8ec0ff */
[----:B------:R-:W-:Y:S01]  /*3000*/  UMOV UR32, 0x0 ;  /* 0x0000000000207882 */ /* 0x000fe20000000000 */
[----:B------:R-:W-:-:S02]  /*3010*/  UMOV UR33, 0x4118910 ;  /* 0x0411891000217882 */ /* 0x000fc40000000000 */
[----:B------:R-:W-:Y:S02]  /*3020*/  UIADD3 UR9, UPT, UPT, UR5, 0x6800, URZ ;  /* 0x0000680005097890 */ /* 0x000fe4000fffe0ff */
[----:B------:R-:W-:Y:S02]  /*3030*/  UIADD3 UR10, UPT, UPT, UR5, 0x1e800, URZ ;  /* 0x0001e800050a7890 */ /* 0x000fe4000fffe0ff */
[----:B----4-:R-:W-:Y:S01]  /*3040*/  UIADD3 UR7, UPT, UPT, UR7, 0x3f, URZ ;  /* 0x0000003f07077890 */ /* 0x010fe2000fffe0ff */
[----:B-1----:R-:W1:Y:S01]  /*3050*/  LDS R0, [UR5+0x150] ;  /* 0x00015005ff007984 */ /* 0x002e620008000800 */
[----:B------:R-:W-:Y:S02]  /*3060*/  USHF.R.U32.HI UR9, URZ, 0x4, UR9 ;  /* 0x00000004ff097899 */ /* 0x000fe40008011609 */
[----:B------:R-:W-:Y:S02]  /*3070*/  USHF.R.S32.HI UR4, URZ, 0x1f, UR7 ;  /* 0x0000001fff047899 */ /* 0x000fe40008011407 */
[----:B------:R-:W-:-:S02]  /*3080*/  USHF.R.U32.HI UR10, URZ, 0x4, UR10 ;  /* 0x00000004ff0a7899 */ /* 0x000fc4000801160a */
[----:B------:R-:W-:Y:S02]  /*3090*/  ULEA.HI UR4, UR4, UR7, URZ, 0x6 ;  /* 0x0000000704047291 */ /* 0x000fe4000f8f30ff */
[----:B------:R-:W-:Y:S02]  /*30a0*/  ULOP3.LUT UR9, UR9, 0x3fff, URZ, 0xc0, !UPT ;  /* 0x00003fff09097892 */ /* 0x000fe4000f8ec0ff */
[----:B------:R-:W-:Y:S02]  /*30b0*/  USHF.R.S32.HI UR4, URZ, 0x6, UR4 ;  /* 0x00000006ff047899 */ /* 0x000fe40008011404 */
[----:B------:R-:W-:Y:S02]  /*30c0*/  ULOP3.LUT UR10, UR10, 0x3fff, URZ, 0xc0, !UPT ;  /* 0x00003fff0a0a7892 */ /* 0x000fe4000f8ec0ff */
[----:B------:R-:W-:Y:S01]  /*30d0*/  UISETP.LT.AND UP0, UPT, UR4, 0x1, UPT ;  /* 0x000000010400788c */ /* 0x000fe2000bf01270 */
[----:B------:R-:W-:Y:S01]  /*30e0*/  UMOV UR30, 0x0 ;  /* 0x00000000001e7882 */ /* 0x000fe20000000000 */
[----:B------:R-:W-:-:S02]  /*30f0*/  UMOV UR31, 0x4118910 ;  /* 0x04118910001f7882 */ /* 0x000fc40000000000 */
[----:B------:R-:W-:Y:S01]  /*3100*/  USEL UR8, UR4, 0x1, !UP0 ;  /* 0x0000000104087887 */ /* 0x000fe2000c000000 */
[----:B------:R-:W-:Y:S01]  /*3110*/  UMOV UR28, 0x0 ;  /* 0x00000000001c7882 */ /* 0x000fe20000000000 */
[----:B------:R-:W-:Y:S01]  /*3120*/  UMOV UR29, 0x4118910 ;  /* 0x04118910001d7882 */ /* 0x000fe20000000000 */
[----:B------:R-:W-:Y:S01]  /*3130*/  UMOV UR26, 0x0 ;  /* 0x00000000001a7882 */ /* 0x000fe20000000000 */
[----:B------:R-:W-:Y:S01]  /*3140*/  UMOV UR27, 0x4118910 ;  /* 0x04118910001b7882 */ /* 0x000fe20000000000 */
[----:B------:R-:W-:Y:S01]  /*3150*/  UMOV UR24, 0x0 ;  /* 0x0000000000187882 */ /* 0x000fe20000000000 */
[----:B------:R-:W-:Y:S01]  /*3160*/  UMOV UR25, 0x4118910 ;  /* 0x0411891000197882 */ /* 0x000fe20000000000 */
[----:B------:R-:W-:Y:S01]  /*3170*/  UMOV UR22, 0x0 ;  /* 0x0000000000167882 */ /* 0x000fe20000000000 */
[----:B------:R-:W-:Y:S01]  /*3180*/  UMOV UR23, 0x4118910 ;  /* 0x0411891000177882 */ /* 0x000fe20000000000 */
[----:B------:R-:W-:Y:S02]  /*3190*/  ULOP3.LUT UR9, UR9, 0x2000000, URZ, 0xfc, !UPT ;  /* 0x0200000009097892 */ /* 0x000fe4000f8efcff */
[----:B------:R-:W-:-:S02]  /*31a0*/  ULOP3.LUT UR10, UR10, 0x2000000, URZ, 0xfc, !UPT ;  /* 0x020000000a0a7892 */ /* 0x000fc4000f8efcff */
[----:B------:R-:W-:Y:S02]  /*31b0*/  UIADD3 UR8, UPT, UPT, -UR8, URZ, URZ ;  /* 0x000000ff08087290 */ /* 0x000fe4000fffe1ff */
[----:B---3--:R-:W-:Y:S01]  /*31c0*/  UISETP.GE.AND UP3, UPT, UR6, 0x1, UPT ;  /* 0x000000010600788c */ /* 0x008fe2000bf66270 */
[----:B------:R-:W-:Y:S01]  /*31d0*/  UMOV UR20, 0x0 ;  /* 0x0000000000147882 */ /* 0x000fe20000000000 */
[----:B------:R-:W-:Y:S01]  /*31e0*/  UMOV UR21, 0x4118910 ;  /* 0x0411891000157882 */ /* 0x000fe20000000000 */
[----:B------:R-:W-:Y:S01]  /*31f0*/  UMOV UR18, 0x0 ;  /* 0x0000000000127882 */ /* 0x000fe20000000000 */
[----:B-1----:R-:W-:Y:S01]  /*3200*/  R2UR UR16, R0 ;  /* 0x00000000001072ca */ /* 0x002fe200000e0000 */
[----:B------:R-:W-:-:S14]  /*3210*/  UMOV UR19, 0x4118910 ;  /* 0x0411891000137882 */ /* 0x000fdc0000000000 */
.L_x_61:
[----:B------:R-:W-:Y:S02]  /*3220*/  LEA R0, R10, UR5, 0x3 ;  /* 0x000000050a007c11 */ /* 0x000fe4000f8e18ff */
[----:B------:R-:W-:Y:S02]  /*3230*/  SHF.L.U32 R2, R9, 0x1f, RZ ;  /* 0x0000001f09027819 */ /* 0x000fe400000006ff */
[----:B------:R-:W-:Y:S01]  /*3240*/  PLOP3.LUT P0, PT, PT, PT, UP3, 0x80, 0x8 ;  /* 0x000000000008781c */ /* 0x000fe20003f0f038 */
[----:B------:R-:W-:Y:S01]  /*3250*/  VIADD R3, R0, 0xb0 ;  /* 0x000000b000037836 */ /* 0x000fe20000000000 */
[----:B-1----:R-:W1:Y:S02]  /*3260*/  SYNCS.PHASECHK.TRANS64.TRYWAIT P1, [R0+URZ+0xa0], R2 ;  /* 0x0000a002000075a7 */ /* 0x002e6400080211ff */
[----:B-1-3--:R-:W-:Y:S09]  /*3270*/  @!P1 BRA `(.L_x_55) ;  /* 0x0000004000b09947 */ /* 0x00aff20003800000 */
.L_x_136:
[----:B------:R-:W-:Y:S01]  /*3280*/  LEA R4, R10, UR5, 0x4 ;  /* 0x000000050a047c11 */ /* 0x000fe2000f8e20ff */
[----:B------:R-:W-:Y:S01]  /*3290*/  @UP3 ULEA UR7, UR14, UR5, 0x3 ;  /* 0x000000050e073291 */ /* 0x000fe2000f8e18ff */
[----:B------:R-:W-:Y:S01]  /*32a0*/  PLOP3.LUT P2, PT, PT, PT, PT, 0x80, 0x8 ;  /* 0x000000000008781c */ /* 0x000fe20003f4f070 */
[----:B------:R-:W-:Y:S01]  /*32b0*/  ULEA UR6, UR15, UR5, 0x3 ;  /* 0x000000050f067291 */ /* 0x000fe2000f8e18ff */
[----:B------:R-:W-:Y:S01]  /*32c0*/  PRMT R3, RZ, 0x654, R3 ;  /* 0x00000654ff037816 */ /* 0x000fe20000000003 */
[----:B------:R-:W-:Y:S01]  /*32d0*/  ULEA.HI UR11, UR15, UR15, URZ, 0x1 ;  /* 0x0000000f0f0b7291 */ /* 0x000fe2000f8f08ff */
[----:B------:R-:W2:Y:S01]  /*32e0*/  LDS.128 R4, [R4+0x130] ;  /* 0x0001300004047984 */ /* 0x000ea20000000c00 */
[----:B-1----:R-:W-:Y:S02]  /*32f0*/  @P0 SHF.L.U32 R2, R8, 0x1f, RZ ;  /* 0x0000001f08020819 */ /* 0x002fe400000006ff */
[----:B------:R-:W-:Y:S01]  /*3300*/  SHF.L.U32 R0, R11, 0x1f, RZ ;  /* 0x0000001f0b007819 */ /* 0x000fe200000006ff */
[----:B------:R-:W-:Y:S01]  /*3310*/  @!PT LDS RZ, [RZ] ;  /* 0x00000000fffff984 */ /* 0x000fe20000000800 */
[----:B------:R-:W-:Y:S01]  /*3320*/  @!PT LDS RZ, [RZ] ;  /* 0x00000000fffff984 */ /* 0x000fe20000000800 */
[----:B------:R-:W-:Y:S01]  /*3330*/  @!PT LDS RZ, [RZ] ;  /* 0x00000000fffff984 */ /* 0x000fe20000000800 */
[----:B------:R-:W-:Y:S01]  /*3340*/  @!PT LDS RZ, [RZ] ;  /* 0x00000000fffff984 */ /* 0x000fe20000000800 */
[----:B------:R1:W-:Y:S06]  /*3350*/  MEMBAR.ALL.CTA ;  /* 0x0000000000007992 */ /* 0x0003ec0000008000 */
[----:B-1----:R-:W1:Y:S02]  /*3360*/  FENCE.VIEW.ASYNC.S ;  /* 0x00000000000073c6 */ /* 0x002e640000000000 */
[----:B-1----:R1:W-:Y:S01]  /*3370*/  SYNCS.ARRIVE.TRANS64.RED.A1T0 RZ, [R3+URZ], RZ ;  /* 0x000000ff03ff79a7 */ /* 0x0023e200081004ff */
[----:B------:R1:W3:Y:S01]  /*3380*/  @P0 SYNCS.PHASECHK.TRANS64.TRYWAIT P2, [UR7], R2 ;  /* 0x00000002ff0005a7 */ /* 0x0002e20008041107 */
[----:B------:R-:W-:-:S02]  /*3390*/  USHF.L.U32 UR7, UR11, 0x5, URZ ;  /* 0x000000050b077899 */ /* 0x000fc400080006ff */
[----:B------:R-:W-:Y:S01]  /*33a0*/  ULOP3.LUT UR11, UR11, 0xffe, URZ, 0xc0, !UPT ;  /* 0x00000ffe0b0b7892 */ /* 0x000fe2000f8ec0ff */
[----:B--2---:R-:W-:Y:S01]  /*33b0*/  LOP3.LUT P1, RZ, R6, 0x1, RZ, 0xc0, !PT ;  /* 0x0000000106ff7812 */ /* 0x004fe2000782c0ff */
[----:B------:R-:W-:Y:S02]  /*33c0*/  ULOP3.LUT UR7, UR7, 0xffffffc0, URZ, 0xc0, !UPT ;  /* 0xffffffc007077892 */ /* 0x000fe4000f8ec0ff */
[----:B------:R-:W-:Y:S02]  /*33d0*/  UIADD3 UR11, UPT, UPT, -UR11, UR15, URZ ;  /* 0x0000000f0b0b7290 */ /* 0x000fe4000fffe1ff */
[----:B------:R-:W-:-:S04]  /*33e0*/  UIADD3 UR7, UPT, UPT, UR16, UR7, URZ ;  /* 0x0000000710077290 */ /* 0x000fc8000fffe0ff */
[----:B------:R-:W-:Y:S01]  /*33f0*/  ULEA UR7, UR11, UR7, 0x14 ;  /* 0x000000070b077291 */ /* 0x000fe2000f8ea0ff */
[----:B------:R-:W2:Y:S02]  /*3400*/  SYNCS.PHASECHK.TRANS64.TRYWAIT P0, [UR6+0xe0], R0 ;  /* 0x0000e000ff0075a7 */ /* 0x000ea40008001106 */
[----:B-123--:R-:W-:Y:S09]  /*3410*/  @!P0 BRA `(.L_x_56) ;  /* 0x00000040005c8947 */ /* 0x00eff20003800000 */
.L_x_138:
[----:B------:R-:W-:Y:S01]  /*3420*/  IADD3 R10, PT, PT, R10, 0x1, RZ ;  /* 0x000000010a0a7810 */ /* 0x000fe20007ffe0ff */
[----:B------:R-:W-:Y:S06]  /*3430*/  BRA.U !UP3, `(.L_x_57) ;  /* 0x000000050b107547 */ /* 0x000fec000b800000 */
[----:B------:R-:W-:Y:S01]  /*3440*/  UPLOP3.LUT UP4, UPT, UPT, UPT, UPT, 0x40, 0x4 ;  /* 0x000000000004789c */ /* 0x000fe20003f8e870 */
[----:B------:R-:W-:Y:S01]  /*3450*/  UMOV UR13, UR8 ;  /* 0x00000008000d7c82 */ /* 0x000fe20008000000 */
[----:B------:R-:W-:Y:S01]  /*3460*/  UMOV UR12, UR4 ;  /* 0x00000004000c7c82 */ /* 0x000fe20008000000 */
[----:B------:R-:W-:-:S08]  /*3470*/  UMOV UR17, UR14 ;  /* 0x0000000e00117c82 */ /* 0x000fd00008000000 */
.L_x_60:
[----:B------:R-:W-:Y:S02]  /*3480*/  UIADD3 UR13, UPT, UPT, UR13, 0x1, URZ ;  /* 0x000000010d0d7890 */ /* 0x000fe4000fffe0ff */
[----:B--2---:R-:W-:Y:S02]  /*3490*/  ULEA UR11, UR17, UR5, 0x3 ;  /* 0x00000005110b7291 */ /* 0x004fe4000f8e18ff */
[----:B------:R-:W-:Y:S01]  /*34a0*/  UISETP.NE.AND UP0, UPT, UR13, URZ, UPT ;  /* 0x000000ff0d00728c */ /* 0x000fe2000bf05270 */
[----:B---3--:R-:W-:Y:S10]  /*34b0*/  @P2 BRA `(.L_x_58) ;  /* 0x00000000000c2947 */ /* 0x008ff40003800000 */
[----:B-1----:R-:W-:Y:S04]  /*34c0*/  SHF.L.U32 R2, R8, 0x1f, RZ ;  /* 0x0000001f08027819 */ /* 0x002fe800000006ff */
[----:B------:R-:W1:Y:S02]  /*34d0*/  SYNCS.PHASECHK.TRANS64.TRYWAIT P0, [UR11], R2 ;  /* 0x00000002ff0075a7 */ /* 0x000e64000800110b */
[----:B-1----:R-:W-:Y:S05]  /*34e0*/  @!P0 BRA `(.L_x_59) ;  /* 0x0000004000408947 */ /* 0x002fea0003800000 */
.L_x_58:
[----:B------:R-:W-:Y:S01]  /*34f0*/  UISETP.NE.AND UP1, UPT, UR12, 0x1, UPT ;  /* 0x000000010c00788c */ /* 0x000fe2000bf25270 */
[----:B------:R-:W-:Y:S01]  /*3500*/  PLOP3.LUT P2, PT, PT, PT, PT, 0x80, 0x8 ;  /* 0x000000000008781c */ /* 0x000fe20003f4f070 */
[----:B------:R-:W-:Y:S02]  /*3510*/  UIADD3 UR14, UPT, UPT, UR17, 0x1, URZ ;  /* 0x00000001110e7890 */ /* 0x000fe4000fffe0ff */
[----:B------:R-:W-:Y:S02]  /*3520*/  ULEA UR64, UR17, UR10, 0xa ;  /* 0x0000000a11407291 */ /* 0x000fe4000f8e50ff */
[----:B------:R-:W-:Y:S01]  /*3530*/  UISETP.NE.AND UP2, UPT, UR14, 0x6, UPT ;  /* 0x000000060e00788c */ /* 0x000fe2000bf45270 */
[----:B------:R-:W-:Y:S01]  /*3540*/  PLOP3.LUT P0, PT, PT, PT, UP1, 0x80, 0x8 ;  /* 0x000000000008781c */ /* 0x000fe20003f0f018 */
[----:B------:R-:W-:Y:S02]  /*3550*/  ULEA UR62, UR17, UR9, 0xa ;  /* 0x00000009113e7291 */ /* 0x000fe4000f8e50ff */
[----:B------:R-:W-:Y:S02]  /*3560*/  USEL UR35, URZ, 0x1, UP2 ;  /* 0x00000001ff237887 */ /* 0x000fe40009000000 */
[----:B------:R-:W-:Y:S02]  /*3570*/  USEL UR14, UR14, URZ, UP2 ;  /* 0x000000ff0e0e7287 */ /* 0x000fe40009000000 */
[----:B------:R-:W-:Y:S02]  /*3580*/  UIADD3 UR60, UPT, UPT, UR64, 0x40, URZ ;  /* 0x00000040403c7890 */ /* 0x000fe4000fffe0ff */
[----:B------:R-:W-:Y:S01]  /*3590*/  @UP1 ULEA UR34, UR14, UR5, 0x3 ;  /* 0x000000050e221291 */ /* 0x000fe2000f8e18ff */
[----:B------:R-:W-:Y:S01]  /*35a0*/  LOP3.LUT R8, R8, UR35, RZ, 0x3c, !PT ;  /* 0x0000002308087c12 */ /* 0x000fe2000f8e3cff */
[----:B------:R-:W-:Y:S02]  /*35b0*/  UIADD3 UR58, UPT, UPT, UR62, 0x40, URZ ;  /* 0x000000403e3a7890 */ /* 0x000fe4000fffe0ff */
[----:B------:R-:W-:Y:S01]  /*35c0*/  UIADD3 UR56, UPT, UPT, UR64, 0x80, URZ ;  /* 0x0000008040387890 */ /* 0x000fe2000fffe0ff */
[----:B-1----:R-:W-:Y:S01]  /*35d0*/  @P0 SHF.L.U32 R0, R8, 0x1f, RZ ;  /* 0x0000001f08000819 */ /* 0x002fe200000006ff */
[----:B------:R-:W-:Y:S02]  /*35e0*/  UIADD3 UR54, UPT, UPT, UR62, 0x80, URZ ;  /* 0x000000803e367890 */ /* 0x000fe4000fffe0ff */
[----:B------:R-:W-:Y:S01]  /*35f0*/  UIADD3 UR52, UPT, UPT, UR64, 0xc0, URZ ;  /* 0x000000c040347890 */ /* 0x000fe2000fffe0ff */
[----:B------:R2:W3:Y:S01]  /*3600*/  @P0 SYNCS.PHASECHK.TRANS64.TRYWAIT P2, [UR34], R0 ;  /* 0x00000000ff0005a7 */ /* 0x0004e20008041122 */
[----:B------:R-:W-:Y:S02]  /*3610*/  UIADD3 UR50, UPT, UPT, UR62, 0xc0, URZ ;  /* 0x000000c03e327890 */ /* 0x000fe4000fffe0ff */
        /* <DEDUP_REMOVED lines=9> */
[----:B------:R-:W-:Y:S01]  /*36b0*/  UIADD3 UR12, UPT, UPT, UR12, -0x1, URZ ;  /* 0xffffffff0c0c7890 */ /* 0x000fe2000fffe0ff */
[----:B------:R-:W-:Y:S01]  /*36c0*/  UMOV UR65, 0x20004020 ;  /* 0x2000402000417882 */ /* 0x000fe20000000000 */
[----:B------:R-:W-:Y:S01]  /*36d0*/  UMOV UR63, 0x20004020 ;  /* 0x20004020003f7882 */ /* 0x000fe20000000000 */
[----:B------:R-:W-:Y:S01]  /*36e0*/  UMOV UR61, 0x20004020 ;  /* 0x20004020003d7882 */ /* 0x000fe20000000000 */
[----:B------:R2:W-:Y:S01]  /*36f0*/  UTCHMMA gdesc[UR62], gdesc[UR64], tmem[UR7], tmem[UR32], idesc[UR33], UP4 ;  /* 0x00ff20403e0075ea */ /* 0x0005e2000a000007 */
[----:B------:R-:W-:Y:S01]  /*3700*/  UPLOP3.LUT UP4, UPT, UPT, UPT, UPT, 0x80, 0x8 ;  /* 0x000000000008789c */ /* 0x000fe20003f8f070 */
[----:B------:R-:W-:Y:S01]  /*3710*/  UMOV UR59, 0x20004020 ;  /* 0x20004020003b7882 */ /* 0x000fe20000000000 */
[----:B------:R-:W-:Y:S01]  /*3720*/  UMOV UR57, 0x20004020 ;  /* 0x2000402000397882 */ /* 0x000fe20000000000 */
[----:B------:R2:W-:Y:S01]  /*3730*/  UTCHMMA gdesc[UR58], gdesc[UR60], tmem[UR7], tmem[UR30], idesc[UR31], UPT ;  /* 0x00ff1e3c3a0075ea */ /* 0x0005e2000b800007 */
        /* <DEDUP_REMOVED lines=14> */
[----:B------:R-:W-:Y:S01]  /*3820*/  UMOV UR35, 0x20004020 ;  /* 0x2000402000237882 */ /* 0x000fe20000000000 */
[----:B------:R2:W-:Y:S01]  /*3830*/  UTCHMMA gdesc[UR38], gdesc[UR40], tmem[UR7], tmem[UR20], idesc[UR21], UPT ;  /* 0x00ff1428260075ea */ /* 0x0005e2000b800007 */
[----:B------:R2:W-:Y:S01]  /*3840*/  UTCHMMA gdesc[UR34], gdesc[UR36], tmem[UR7], tmem[UR18], idesc[UR19], UPT ;  /* 0x00ff1224220075ea */ /* 0x0005e2000b800007 */
[----:B------:R2:W-:Y:S01]  /*3850*/  UTCBAR [UR11], URZ ;  /* 0x000000ff0b0073e9 */ /* 0x0005e200080000ff */
[----:B------:R-:W-:Y:S01]  /*3860*/  UMOV UR17, UR14 ;  /* 0x0000000e00117c82 */ /* 0x000fe20008000000 */
[----:B------:R-:W-:Y:S05]  /*3870*/  BRA.U UP0, `(.L_x_60) ;  /* 0xfffffffd00007547 */ /* 0x000fea000b83ffff */
.L_x_57:
[----:B------:R-:W-:Y:S01]  /*3880*/  UIADD3 UR15, UPT, UPT, UR15, 0x1, URZ ;  /* 0x000000010f0f7890 */ /* 0x000fe2000fffe0ff */
[C---:B------:R-:W-:Y:S01]  /*3890*/  ISETP.NE.AND P0, PT, R10.reuse, 0x2, PT ;  /* 0x000000020a00780c */ /* 0x040fe20003f05270 */
[----:B--2---:R-:W-:Y:S02]  /*38a0*/  UIADD3 UR7, UPT, UPT, UR6, 0xc0, URZ ;  /* 0x000000c006077890 */ /* 0x004fe4000fffe0ff */
[----:B------:R-:W-:Y:S01]  /*38b0*/  UISETP.NE.AND UP0, UPT, UR15, 0x4, UPT ;  /* 0x000000040f00788c */ /* 0x000fe2000bf05270 */
[----:B-1----:R-:W-:Y:S02]  /*38c0*/  SEL R0, RZ, 0x1, P0 ;  /* 0x00000001ff007807 */ /* 0x002fe40000000000 */
[----:B------:R-:W-:Y:S01]  /*38d0*/  SEL R10, R10, RZ, P0 ;  /* 0x000000ff0a0a7207 */ /* 0x000fe20000000000 */
[----:B------:R-:W-:Y:S01]  /*38e0*/  USEL UR6, URZ, 0x1, UP0 ;  /* 0x00000001ff067887 */ /* 0x000fe20008000000 */
[----:B------:R-:W-:Y:S01]  /*38f0*/  LOP3.LUT R9, R9, R0, RZ, 0x3c, !PT ;  /* 0x0000000009097212 */ /* 0x000fe200078e3cff */
[----:B------:R-:W-:Y:S01]  /*3900*/  USEL UR15, UR15, URZ, UP0 ;  /* 0x000000ff0f0f7287 */ /* 0x000fe20008000000 */
[----:B------:R1:W-:Y:S03]  /*3910*/  UTCBAR [UR7], URZ ;  /* 0x000000ff070073e9 */ /* 0x0003e600080000ff */
[----:B------:R-:W-:Y:S01]  /*3920*/  LOP3.LUT R11, R11, UR6, RZ, 0x3c, !PT ;  /* 0x000000060b0b7c12 */ /* 0x000fe2000f8e3cff */
[----:B------:R-:W-:Y:S07]  /*3930*/  @P1 BRA `(.L_x_61) ;  /* 0xfffffff800381947 */ /* 0x000fee000383ffff */
[----:B------:R-:W2:Y:S01]  /*3940*/  S2UR UR4, SR_CgaCtaId ;  /* 0x00000000000479c3 */ /* 0x000ea20000008800 */
[----:B------:R-:W-:Y:S01]  /*3950*/  ELECT P0, URZ, PT ;  /* 0x0000000000ff782f */ /* 0x000fe20003800000 */
[----:B------:R-:W-:Y:S01]  /*3960*/  IMAD.MOV.U32 R0, RZ, RZ, 0x1 ;  /* 0x00000001ff007424 */ /* 0x000fe200078e00ff */
[----:B------:R-:W-:Y:S01]  /*3970*/  UIADD3 UR5, UPT, UPT, UR5, 0xe0, URZ ;  /* 0x000000e005057890 */ /* 0x000fe2000fffe0ff */
[----:B------:R-:W-:Y:S01]  /*3980*/  SHF.L.U32 R2, R11, 0x1f, RZ ;  /* 0x0000001f0b027819 */ /* 0x000fe200000006ff */
[----:B------:R-:W-:-:S03]  /*3990*/  UMOV UR6, 0x40 ;  /* 0x0000004000067882 */ /* 0x000fc60000000000 */
[----:B------:R-:W-:Y:S01]  /*39a0*/  UVIRTCOUNT.DEALLOC.SMPOOL 0x80 ;  /* 0x000000800000784c */ /* 0x000fe20000000000 */
[----:B--2---:R-:W-:Y:S02]  /*39b0*/  ULEA UR4, UR4, UR6, 0x18 ;  /* 0x0000000604047291 */ /* 0x004fe4000f8ec0ff */
[----:B------:R-:W-:-:S07]  /*39c0*/  ULEA UR6, UR15, UR5, 0x3 ;  /* 0x000000050f067291 */ /* 0x000fce000f8e18ff */
[----:B------:R2:W-:Y:S02]  /*39d0*/  @P0 STS.U8 [UR4+0x1c], R0 ;  /* 0x00001c00ff000988 */ /* 0x0005e40008000004 */
[----:B------:R-:W4:Y:S02]  /*39e0*/  SYNCS.PHASECHK.TRANS64.TRYWAIT P0, [UR6], R2 ;  /* 0x00000002ff0075a7 */ /* 0x000f240008001106 */
[----:B--2-4-:R-:W-:Y:S05]  /*39f0*/  @!P0 BRA `(.L_x_62) ;  /* 0x0000003c00148947 */ /* 0x014fea0003800000 */
.L_x_141:
[----:B-1----:R-:W-:-:S04]  /*3a00*/  UIADD3 UR7, UPT, UPT, UR15, 0x1, URZ ;  /* 0x000000010f077890 */ /* 0x002fc8000fffe0ff */
[----:B------:R-:W-:-:S04]  /*3a10*/  UISETP.NE.AND UP0, UPT, UR7, 0x4, UPT ;  /* 0x000000040700788c */ /* 0x000fc8000bf05270 */
[----:B------:R-:W-:Y:S02]  /*3a20*/  USEL UR8, URZ, 0x1, UP0 ;  /* 0x00000001ff087887 */ /* 0x000fe40008000000 */
[----:B------:R-:W-:-:S04]  /*3a30*/  USEL UR7, UR7, URZ, UP0 ;  /* 0x000000ff07077287 */ /* 0x000fc80008000000 */
[----:B------:R-:W-:Y:S01]  /*3a40*/  ULEA UR6, UR7, UR5, 0x3 ;  /* 0x0000000507067291 */ /* 0x000fe2000f8e18ff */
[----:B--2---:R-:W-:-:S04]  /*3a50*/  LOP3.LUT R2, R11, UR8, RZ, 0x3c, !PT ;  /* 0x000000080b027c12 */ /* 0x004fc8000f8e3cff */
[----:B------:R-:W-:-:S04]  /*3a60*/  SHF.L.U32 R3, R2, 0x1f, RZ ;  /* 0x0000001f02037819 */ /* 0x000fc800000006ff */
[----:B------:R-:W1:Y:S02]  /*3a70*/  SYNCS.PHASECHK.TRANS64.TRYWAIT P0, [UR6], R3 ;  /* 0x00000003ff0075a7 */ /* 0x000e640008001106 */
[----:B-1----:R-:W-:Y:S05]  /*3a80*/  @!P0 BRA `(.L_x_63) ;  /* 0x0000003c00088947 */ /* 0x002fea0003800000 */
.L_x_143:
        /* <DEDUP_REMOVED lines=9> */
.L_x_145:
[----:B------:R-:W-:-:S04]  /*3b20*/  UIADD3 UR7, UPT, UPT, UR7, 0x1, URZ ;  /* 0x0000000107077890 */ /* 0x000fc8000fffe0ff */
[----:B------:R-:W-:-:S04]  /*3b30*/  UISETP.NE.AND UP0, UPT, UR7, 0x4, UPT ;  /* 0x000000040700788c */ /* 0x000fc8000bf05270 */
[----:B------:R-:W-:Y:S02]  /*3b40*/  USEL UR6, URZ, 0x1, UP0 ;  /* 0x00000001ff067887 */ /* 0x000fe40008000000 */
[----:B------:R-:W-:-:S04]  /*3b50*/  USEL UR7, UR7, URZ, UP0 ;  /* 0x000000ff07077287 */ /* 0x000fc80008000000 */
[----:B------:R-:W-:Y:S01]  /*3b60*/  ULEA UR7, UR7, UR5, 0x3 ;  /* 0x0000000507077291 */ /* 0x000fe2000f8e18ff */
[----:B------:R-:W-:-:S04]  /*3b70*/  LOP3.LUT R2, R2, UR6, RZ, 0x3c, !PT ;  /* 0x0000000602027c12 */ /* 0x000fc8000f8e3cff */
[----:B------:R-:W-:-:S04]  /*3b80*/  SHF.L.U32 R2, R2, 0x1f, RZ ;  /* 0x0000001f02027819 */ /* 0x000fc800000006ff */
[----:B------:R-:W2:Y:S02]  /*3b90*/  SYNCS.PHASECHK.TRANS64.TRYWAIT P0, [UR7], R2 ;  /* 0x00000002ff0075a7 */ /* 0x000ea40008001107 */
[----:B--2---:R-:W-:Y:S05]  /*3ba0*/  @!P0 BRA `(.L_x_65) ;  /* 0x0000003800f08947 */ /* 0x004fea0003800000 */
.L_x_147:
[----:B------:R-:W-:Y:S01]  /*3bb0*/  NOP ;  /* 0x0000000000007918 */ /* 0x000fe20000000000 */
[----:B-1----:R-:W1:Y:S01]  /*3bc0*/  LDS R0, [UR4+0x14] ;  /* 0x00001404ff007984 */ /* 0x002e620008000800 */
[----:B------:R-:W-:Y:S01]  /*3bd0*/  ULOP3.LUT UR6, UR16, 0xffff, URZ, 0xc0, !UPT ;  /* 0x0000ffff10067892 */ /* 0x000fe2000f8ec0ff */
[----:B------:R-:W-:Y:S01]  /*3be0*/  UMOV UR8, 0xffff ;  /* 0x0000ffff00087882 */ /* 0x000fe20000000000 */
[----:B------:R-:W-:Y:S02]  /*3bf0*/  UMOV UR5, 0x1 ;  /* 0x0000000100057882 */ /* 0x000fe40000000000 */
[----:B------:R-:W-:-:S04]  /*3c00*/  USHF.R.U32.HI UR6, URZ, 0x5, UR6 ;  /* 0x00000005ff067899 */ /* 0x000fc80008011606 */
[----:B------:R-:W-:Y:S02]  /*3c10*/  USHF.L.U32 UR8, UR8, UR6, URZ ;  /* 0x0000000608087299 */ /* 0x000fe400080006ff */
[----:B------:R-:W-:-:S04]  /*3c20*/  USHF.L.U32 UR5, UR5, UR6, URZ ;  /* 0x0000000605057299 */ /* 0x000fc800080006ff */
[----:B-1----:R-:W-:-:S04]  /*3c30*/  LOP3.LUT R0, R0, UR8, RZ, 0xc0, !PT ;  /* 0x0000000800007c12 */ /* 0x002fc8000f8ec0ff */
[----:B------:R-:W-:-:S13]  /*3c40*/  ISETP.NE.AND P0, PT, R0, UR8, PT ;  /* 0x0000000800007c0c */ /* 0x000fda000bf05270 */
[----:B------:R-:W-:Y:S05]  /*3c50*/  @P0 BRA `(.L_x_66) ;  /* 0x0000000000580947 */ /* 0x000fea0003800000 */
[----:B------:R-:W1:Y:S02]  /*3c60*/  LDS R0, [UR4+0x18] ;  /* 0x00001804ff007984 */ /* 0x000e640008000800 */
[----:B-1----:R-:W-:-:S04]  /*3c70*/  LOP3.LUT R0, R0, UR5, RZ, 0xc0, !PT ;  /* 0x0000000500007c12 */ /* 0x002fc8000f8ec0ff */
[----:B------:R-:W-:-:S13]  /*3c80*/  ISETP.NE.AND P0, PT, R0, UR5, PT ;  /* 0x0000000500007c0c */ /* 0x000fda000bf05270 */
[----:B------:R-:W-:Y:S05]  /*3c90*/  @P0 BRA `(.L_x_67) ;  /* 0x00000000003c0947 */ /* 0x000fea0003800000 */
[----:B------:R-:W1:Y:S01]  /*3ca0*/  S2R R2, SR_LANEID ;  /* 0x0000000000027919 */ /* 0x000e620000000000 */
[----:B------:R-:W-:Y:S01]  /*3cb0*/  ULOP3.LUT UR8, URZ, UR8, URZ, 0x33, !UPT ;  /* 0x00000008ff087292 */ /* 0x000fe2000f8e33ff */
[----:B------:R-:W-:Y:S02]  /*3cc0*/  VOTEU.ANY UR7, UPT, PT ;  /* 0x0000000000077886 */ /* 0x000fe400038e0100 */
[----:B------:R-:W-:-:S03]  /*3cd0*/  UFLO.U32 UR7, UR7 ;  /* 0x00000007000772bd */ /* 0x000fc600080e0000 */
[----:B------:R-:W-:-:S04]  /*3ce0*/  IMAD.U32 R0, RZ, RZ, UR8 ;  /* 0x00000008ff007e24 */ /* 0x000fc8000f8e00ff */
[----:B------:R2:W4:Y:S02]  /*3cf0*/  REDUX UR6, R0 ;  /* 0x00000000000673c4 */ /* 0x0005240000000000 */
[----:B------:R1:W-:Y:S02]  /*3d00*/  UTCATOMSWS.AND URZ, UR8 ;  /* 0x0000000800ff79e3 */ /* 0x0003e40008000000 */
[----:B-1----:R-:W-:Y:S02]  /*3d10*/  ISETP.EQ.U32.AND P0, PT, R2, UR7, PT ;  /* 0x0000000702007c0c */ /* 0x002fe4000bf02070 */
[----:B--2---:R-:W-:Y:S02]  /*3d20*/  LOP3.LUT R0, RZ, UR5, RZ, 0x33, !PT ;  /* 0x00000005ff007c12 */ /* 0x004fe4000f8e33ff */
[----:B----4-:R-:W-:Y:S02]  /*3d30*/  MOV R2, UR6 ;  /* 0x0000000600027c02 */ /* 0x010fe40008000f00 */
[----:B------:R-:W1:Y:S07]  /*3d40*/  REDUX UR5, R0 ;  /* 0x00000000000573c4 */ /* 0x000e6e0000000000 */
[----:B------:R2:W-:Y:S01]  /*3d50*/  @P0 ATOMS.AND RZ, [UR4+0x14], R2 ;  /* 0x00001402ffff098c */ /* 0x0005e2000a800004 */
[----:B-1----:R-:W-:-:S05]  /*3d60*/  IMAD.U32 R0, RZ, RZ, UR5 ;  /* 0x00000005ff007e24 */ /* 0x002fca000f8e00ff */
[----:B------:R2:W-:Y:S01]  /*3d70*/  @P0 ATOMS.AND RZ, [UR4+0x18], R0 ;  /* 0x00001800ffff098c */ /* 0x0005e2000a800004 */
[----:B------:R-:W-:Y:S05]  /*3d80*/  BRA `(.L_x_68) ;  /* 0x0000000000147947 */ /* 0x000fea0003800000 */
.L_x_67:
[----:B------:R-:W-:Y:S02]  /*3d90*/  MOV R2, 0x3db0 ;  /* 0x00003db000027802 */ /* 0x000fe40000000f00 */
[----:B---3-5:R-:W-:Y:S05]  /*3da0*/  CALL.REL.NOINC `($__internal_0_$__cuda_sm10x_tcgen05_guardrail_trap_col_being_dealloced_not_returned_by_alloc) ;  /* 0x0000003c00647944 */ /* 0x028fea0003c00000 */
[----:B------:R-:W-:Y:S05]  /*3db0*/  BRA `(.L_x_68) ;  /* 0x0000000000087947 */ /* 0x000fea0003800000 */
.L_x_66:
[----:B------:R-:W-:Y:S02]  /*3dc0*/  MOV R2, 0x3de0 ;  /* 0x00003de000027802 */ /* 0x000fe40000000f00 */
[----:B---3-5:R-:W-:Y:S05]  /*3dd0*/  CALL.REL.NOINC `($__internal_2_$__cuda_sm10x_tcgen05_guardrail_trap_unallocated_columns_being_dealloced) ;  /* 0x0000003c00707944 */ /* 0x028fea0003c00000 */
.L_x_68:
[----:B------:R-:W-:Y:S01]  /*3de0*/  NOP ;  /* 0x0000000000007918 */ /* 0x000fe20000000000 */
[----:B------:R-:W-:Y:S05]  /*3df0*/  EXIT ;  /* 0x000000000000794d */ /* 0x000fea0003800000 */
.L_x_50:
[----:B------:R-:W-:-:S09]  /*3e00*/  UISETP.NE.OR UP2, UPT, UR8, 0x3, !UP2 ;  /* 0x000000030800788c */ /* 0x000fd2000d745670 */
[----:B------:R-:W-:Y:S05]  /*3e10*/  BRA.U UP2, `(.L_x_69) ;  /* 0x0000000d02ac7547 */ /* 0x000fea000b800000 */
[----:B------:R-:W1:Y:S01]  /*3e20*/  LDC R0, c[0x0][0xb30] ;  /* 0x0002cc00ff007b82 */ /* 0x000e620000000800 */
[----:B------:R-:W2:Y:S01]  /*3e30*/  LDCU.64 UR8, c[0x0][0x888] ;  /* 0x00011100ff0877ac */ /* 0x000ea20008000a00 */
[----:B------:R-:W-:Y:S01]  /*3e40*/  IMAD.MOV.U32 R32, RZ, RZ, 0x1 ;  /* 0x00000001ff207424 */ /* 0x000fe200078e00ff */
[----:B------:R-:W-:Y:S01]  /*3e50*/  CS2R R28, SRZ ;  /* 0x00000000001c7805 */ /* 0x000fe2000001ff00 */
[----:B------:R-:W-:Y:S01]  /*3e60*/  IMAD.MOV.U32 R25, RZ, RZ, 0x2000 ;  /* 0x00002000ff197424 */ /* 0x000fe200078e00ff */
[----:B------:R-:W4:Y:S03]  /*3e70*/  LDCU.64 UR4, c[0x0][0x890] ;  /* 0x00011200ff0477ac */ /* 0x000f260008000a00 */
[----:B------:R-:W3:Y:S01]  /*3e80*/  LDC R24, c[0x0][0x370] ;  /* 0x0000dc00ff187b82 */ /* 0x000ee20000000800 */
[----:B------:R-:W-:Y:S01]  /*3e90*/  UMOV UR7, 0x400 ;  /* 0x0000040000077882 */ /* 0x000fe20000000000 */
[----:B------:R-:W-:-:S02]  /*3ea0*/  UPLOP3.LUT UP1, UPT, UPT, UPT, UPT, 0x40, 0x4 ;  /* 0x000000000004789c */ /* 0x000fc40003f2e870 */
[----:B------:R-:W-:Y:S01]  /*3eb0*/  ULEA UR7, UR37, UR7, 0x18 ;  /* 0x0000000725077291 */ /* 0x000fe2000f8ec0ff */
[----:B------:R-:W-:-:S03]  /*3ec0*/  UMOV UR13, URZ ;  /* 0x000000ff000d7c82 */ /* 0x000fc60008000000 */
[----:B------:R-:W3:Y:S01]  /*3ed0*/  LDC R3, c[0x0][0xb0c] ;  /* 0x0002c300ff037b82 */ /* 0x000ee20000000800 */
[----:B--2---:R-:W-:Y:S02]  /*3ee0*/  UISETP.NE.U32.AND UP3, UPT, UR8, URZ, UPT ;  /* 0x000000ff0800728c */ /* 0x004fe4000bf65070 */
[----:B----4-:R-:W-:-:S05]  /*3ef0*/  UISETP.NE.U32.AND UP4, UPT, UR4, URZ, UPT ;  /* 0x000000ff0400728c */ /* 0x010fca000bf85070 */
[----:B------:R-:W2:Y:S01]  /*3f00*/  LDC R18, c[0x0][0xb20] ;  /* 0x0002c800ff127b82 */ /* 0x000ea20000000800 */
[----:B-1----:R-:W-:Y:S01]  /*3f10*/  ISETP.NE.AND P1, PT, R0, 0x1, PT ;  /* 0x000000010000780c */ /* 0x002fe20003f25270 */
[----:B------:R-:W-:Y:S02]  /*3f20*/  UISETP.NE.AND.EX UP3, UPT, UR9, URZ, UPT, UP3 ;  /* 0x000000ff0900728c */ /* 0x000fe4000bf65330 */
[----:B------:R-:W-:-:S04]  /*3f30*/  UISETP.NE.AND.EX UP4, UPT, UR5, URZ, UPT, UP4 ;  /* 0x000000ff0500728c */ /* 0x000fc8000bf85340 */
[----:B------:R-:W1:Y:S08]  /*3f40*/  LDC.64 R30, c[0x0][0x348] ;  /* 0x0000d200ff1e7b82 */ /* 0x000e700000000a00 */
[----:B------:R-:W4:Y:S08]  /*3f50*/  LDC.64 R16, c[0x0][0xb10] ;  /* 0x0002c400ff107b82 */ /* 0x000f300000000a00 */
[----:B------:R-:W1:Y:S08]  /*3f60*/  LDC.64 R6, c[0x0][0xb18] ;  /* 0x0002c600ff067b82 */ /* 0x000e700000000a00 */
[----:B------:R-:W1:Y:S08]  /*3f70*/  LDC.64 R4, c[0x0][0xb28] ;  /* 0x0002ca00ff047b82 */ /* 0x000e700000000a00 */
[----:B--23--:R-:W1:Y:S02]  /*3f80*/  LDC R19, c[0x0][0x374] ;  /* 0x0000dd00ff137b82 */ /* 0x00ce640000000800 */
.L_x_78:
[C---:B------:R-:W-:Y:S02]  /*3f90*/  LEA R0, R29.reuse, UR7, 0x3 ;  /* 0x000000071d007c11 */ /* 0x040fe4000f8e18ff */
[----:B------:R-:W-:Y:S02]  /*3fa0*/  SHF.L.U32 R2, R28, 0x1f, RZ ;  /* 0x0000001f1c027819 */ /* 0x000fe400000006ff */
[----:B------:R-:W-:Y:S02]  /*3fb0*/  LEA R20, R29, UR7, 0x4 ;  /* 0x000000071d147c11 */ /* 0x000fe4000f8e20ff */
[----:B--2---:R-:W2:Y:S02]  /*3fc0*/  SYNCS.PHASECHK.TRANS64.TRYWAIT P0, [R0+URZ+0xa0], R2 ;  /* 0x0000a002000075a7 */ /* 0x004ea400080011ff */
[----:B--2---:R-:W-:Y:S05]  /*3fd0*/  @!P0 BRA `(.L_x_70) ;  /* 0x0000003400fc8947 */ /* 0x004fea0003800000 */
.L_x_148:
[----:B------:R-:W-:Y:S01]  /*3fe0*/  ISETP.GE.AND P0, PT, R26, 0x1, PT ;  /* 0x000000011a00780c */ /* 0x000fe20003f06270 */
[----:B------:R-:W3:Y:S01]  /*3ff0*/  LDS.128 R20, [R20+0x130] ;  /* 0x0001300014147984 */ /* 0x000ee20000000c00 */
[----:B--2---:R-:W-:Y:S01]  /*4000*/  VIADD R0, R0, 0xb0 ;  /* 0x000000b000007836 */ /* 0x004fe20000000000 */
[----:B------:R-:W-:Y:S01]  /*4010*/  @!PT LDS RZ, [RZ] ;  /* 0x00000000fffff984 */ /* 0x000fe20000000800 */
[----:B------:R-:W-:Y:S01]  /*4020*/  @!PT LDS RZ, [RZ] ;  /* 0x00000000fffff984 */ /* 0x000fe20000000800 */
[----:B------:R-:W-:Y:S01]  /*4030*/  @!PT LDS RZ, [RZ] ;  /* 0x00000000fffff984 */ /* 0x000fe20000000800 */
[----:B------:R-:W-:Y:S01]  /*4040*/  @!PT LDS RZ, [RZ] ;  /* 0x00000000fffff984 */ /* 0x000fe20000000800 */
[----:B------:R2:W-:Y:S06]  /*4050*/  MEMBAR.ALL.CTA ;  /* 0x0000000000007992 */ /* 0x0005ec0000008000 */
[----:B--2---:R-:W2:Y:S01]  /*4060*/  FENCE.VIEW.ASYNC.S ;  /* 0x00000000000073c6 */ /* 0x004ea20000000000 */
[----:B------:R-:W-:Y:S04]  /*4070*/  PRMT R0, RZ, 0x654, R0 ;  /* 0x00000654ff007816 */ /* 0x000fe80000000000 */
[----:B--2---:R2:W-:Y:S01]  /*4080*/  SYNCS.ARRIVE.TRANS64.RED.A1T0 RZ, [R0+URZ], RZ ;  /* 0x000000ff00ff79a7 */ /* 0x0045e200081004ff */
[----:B---3--:R-:W-:Y:S11]  /*4090*/  LOP3.LUT P3, RZ, R22, 0x1, RZ, 0xc0, !PT ;  /* 0x0000000116ff7812 */ /* 0x008ff6000786c0ff */
[----:B------:R-:W-:Y:S02]  /*40a0*/  @!UPT UIADD3 URZ, UPT, UPT, URZ, URZ, URZ ;  /* 0x000000fffffff290 */ /* 0x000fe4000fffe0ff */
[----:B------:R-:W-:Y:S02]  /*40b0*/  @P3 MOV R11, R20 ;  /* 0x00000014000b3202 */ /* 0x000fe40000000f00 */
[----:B------:R-:W-:Y:S01]  /*40c0*/  @P3 LOP3.LUT R10, R21, 0xffff, RZ, 0xc0, !PT ;  /* 0x0000ffff150a3812 */ /* 0x000fe200078ec0ff */
[----:B--2---:R-:W-:Y:S06]  /*40d0*/  @!P0 BRA `(.L_x_71) ;  /* 0x0000000000a48947 */ /* 0x004fec0003800000 */
[-C--:B-1----:R-:W-:Y:S01]  /*40e0*/  IMAD.HI.U32 R0, R19, R7.reuse, RZ ;  /* 0x0000000713007227 */ /* 0x082fe200078e00ff */
[----:B------:R-:W-:Y:S02]  /*40f0*/  ISETP.NE.AND P0, PT, R6, 0x1, PT ;  /* 0x000000010600780c */ /* 0x000fe40003f05270 */
[----:B------:R-:W-:Y:S01]  /*4100*/  ISETP.NE.AND P2, PT, R26, 0x1, PT ;  /* 0x000000011a00780c */ /* 0x000fe20003f45270 */
[----:B----4-:R-:W-:Y:S01]  /*4110*/  IMAD.HI.U32 R9, R24, R16, RZ ;  /* 0x0000001018097227 */ /* 0x010fe200078e00ff */
[----:B------:R-:W-:Y:S02]  /*4120*/  SHF.R.U32.HI R0, RZ, R18, R0 ;  /* 0x00000012ff007219 */ /* 0x000fe40000011600 */
[----:B------:R-:W-:Y:S01]  /*4130*/  ISETP.NE.AND P4, PT, R3, 0x1, PT ;  /* 0x000000010300780c */ /* 0x000fe20003f85270 */
[----:B------:R-:W-:Y:S01]  /*4140*/  IMAD.HI.U32 R13, R10, R7, RZ ;  /* 0x000000070a0d7227 */ /* 0x000fe200078e00ff */
[----:B------:R-:W-:Y:S02]  /*4150*/  SHF.R.U32.HI R9, RZ, R17, R9 ;  /* 0x00000011ff097219 */ /* 0x000fe40000011609 */
[----:B------:R-:W-:Y:S01]  /*4160*/  SEL R0, R19, R0, !P0 ;  /* 0x0000000013007207 */ /* 0x000fe20004000000 */
[----:B------:R-:W-:Y:S01]  /*4170*/  IMAD.HI.U32 R12, R11, R16, RZ ;  /* 0x000000100b0c7227 */ /* 0x000fe200078e00ff */
[----:B------:R-:W-:Y:S03]  /*4180*/  SEL R9, R24, R9, !P4 ;  /* 0x0000000918097207 */ /* 0x000fe60006000000 */
[-C--:B------:R-:W-:Y:S01]  /*4190*/  IMAD.HI.U32 R8, R0, R4.reuse, RZ ;  /* 0x0000000400087227 */ /* 0x080fe200078e00ff */
[----:B------:R-:W-:Y:S03]  /*41a0*/  SHF.R.U32.HI R12, RZ, R17, R12 ;  /* 0x00000011ff0c7219 */ /* 0x000fe6000001160c */
[----:B------:R-:W-:Y:S01]  /*41b0*/  IMAD.HI.U32 R2, R9, R4, RZ ;  /* 0x0000000409027227 */ /* 0x000fe200078e00ff */
[-C--:B------:R-:W-:Y:S02]  /*41c0*/  @P2 SHF.R.U32.HI R0, RZ, R5.reuse, R8 ;  /* 0x00000005ff002219 */ /* 0x080fe40000011608 */
[----:B------:R-:W-:Y:S02]  /*41d0*/  SHF.R.U32.HI R8, RZ, R18, R13 ;  /* 0x00000012ff087219 */ /* 0x000fe4000001160d */
[----:B------:R-:W-:Y:S01]  /*41e0*/  @P2 SHF.R.U32.HI R9, RZ, R5, R2 ;  /* 0x00000005ff092219 */ /* 0x000fe20000011602 */
[----:B------:R-:W-:Y:S01]  /*41f0*/  IMAD R0, R26, R0, RZ ;  /* 0x000000001a007224 */ /* 0x000fe200078e02ff */
[----:B------:R-:W-:Y:S02]  /*4200*/  SEL R8, R10, R8, !P0 ;  /* 0x000000080a087207 */ /* 0x000fe40004000000 */
[----:B------:R-:W-:Y:S01]  /*4210*/  SEL R2, R11, R12, !P4 ;  /* 0x0000000c0b027207 */ /* 0x000fe20006000000 */
[----:B------:R-:W-:Y:S01]  /*4220*/  IMAD R12, R26, R9, RZ ;  /* 0x000000091a0c7224 */ /* 0x000fe200078e02ff */
[C---:B------:R-:W-:Y:S01]  /*4230*/  ISETP.GE.AND P0, PT, R8.reuse, R0, PT ;  /* 0x000000000800720c */ /* 0x040fe20003f06270 */
[----:B------:R-:W-:Y:S03]  /*4240*/  IMAD.HI.U32 R0, R8, R4, RZ ;  /* 0x0000000408007227 */ /* 0x000fe600078e00ff */
[----:B------:R-:W-:Y:S02]  /*4250*/  ISETP.GE.OR P0, PT, R2, R12, P0 ;  /* 0x0000000c0200720c */ /* 0x000fe40000706670 */
[-C--:B------:R-:W-:Y:S04]  /*4260*/  SHF.R.U32.HI R0, RZ, R5.reuse, R0 ;  /* 0x00000005ff007219 */ /* 0x080fe80000011600 */
[----:B------:R-:W-:Y:S05]  /*4270*/  SEL R13, R8, R0, !P2 ;  /* 0x00000000080d7207 */ /* 0x000fea0005000000 */
[----:B------:R-:W-:Y:S02]  /*4280*/  IMAD.MOV R12, RZ, RZ, -R13 ;  /* 0x000000ffff0c7224 */ /* 0x000fe400078e0a0d */
[----:B------:R-:W-:Y:S04]  /*4290*/  @!P0 IMAD.HI.U32 R0, R2, R4, RZ ;  /* 0x0000000402008227 */ /* 0x000fe800078e00ff */
[----:B------:R-:W-:Y:S01]  /*42a0*/  IMAD R12, R26, R12, R8 ;  /* 0x0000000c1a0c7224 */ /* 0x000fe200078e0208 */
[----:B------:R-:W-:Y:S04]  /*42b0*/  @!P0 SHF.R.U32.HI R0, RZ, R5, R0 ;  /* 0x00000005ff008219 */ /* 0x000fe80000011600 */
[----:B------:R-:W-:Y:S04]  /*42c0*/  @!P0 SEL R0, R2, R0, !P2 ;  /* 0x0000000002008207 */ /* 0x000fe80005000000 */
[----:B------:R-:W-:Y:S01]  /*42d0*/  @!P0 IADD3 R13, PT, PT, R13, -R0, RZ ;  /* 0x800000000d0d8210 */ /* 0x000fe20007ffe0ff */
[----:B------:R-:W-:Y:S01]  /*42e0*/  @!P0 IMAD R0, R9, R12, R0 ;  /* 0x0000000c09008224 */ /* 0x000fe200078e0200 */
[----:B------:R-:W-:Y:S01]  /*42f0*/  IADD3 R9, PT, PT, -R8, RZ, RZ ;  /* 0x000000ff08097210 */ /* 0x000fe20007ffe1ff */
[--C-:B------:R-:W-:Y:S02]  /*4300*/  IMAD.MOV R12, RZ, RZ, -R2.reuse ;  /* 0x000000ffff0c7224 */ /* 0x100fe400078e0a02 */
[----:B------:R-:W-:Y:S02]  /*4310*/  @!P0 IMAD R8, R13, R26, R2 ;  /* 0x0000001a0d088224 */ /* 0x000fe400078e0202 */
[----:B------:R-:W-:Y:S02]  /*4320*/  @!P0 IMAD.MOV.U32 R2, RZ, RZ, R0 ;  /* 0x000000ffff028224 */ /* 0x000fe400078e0000 */
[----:B------:R-:W-:Y:S02]  /*4330*/  IMAD R11, R3, R12, R11 ;  /* 0x0000000c030b7224 */ /* 0x000fe400078e020b */
[----:B------:R-:W-:Y:S02]  /*4340*/  IMAD R10, R6, R9, R10 ;  /* 0x00000009060a7224 */ /* 0x000fe400078e020a */
[----:B------:R-:W-:Y:S02]  /*4350*/  IMAD R11, R2, R3, R11 ;  /* 0x00000003020b7224 */ /* 0x000fe400078e020b */
[----:B------:R-:W-:Y:S02]  /*4360*/  IMAD R10, R8, R6, R10 ;  /* 0x00000006080a7224 */ /* 0x000fe400078e020a */
.L_x_71:
[----:B------:R-:W-:Y:S05]  /*4370*/  BRA.U UP1, `(.L_x_72) ;  /* 0x0000000101107547 */ /* 0x000fea000b800000 */
[----:B------:R-:W-:Y:S04]  /*4380*/  MOV R2, UR6 ;  /* 0x0000000600027c02 */ /* 0x000fe80008000f00 */
[----:B------:R-:W-:Y:S04]  /*4390*/  SHF.L.U32 R2, R2, 0x1f, RZ ;  /* 0x0000001f02027819 */ /* 0x000fe800000006ff */
[----:B------:R-:W2:Y:S02]  /*43a0*/  SYNCS.PHASECHK.TRANS64.TRYWAIT P0, [UR7+0x98], R2 ;  /* 0x00009802ff0075a7 */ /* 0x000ea40008001107 */
[----:B--2---:R-:W-:Y:S05]  /*43b0*/  @!P0 BRA `(.L_x_73) ;  /* 0x0000003400188947 */ /* 0x004fea0003800000 */
.L_x_72:
[----:B------:R-:W-:Y:S02]  /*43c0*/  R2UR UR11, R15 ;  /* 0x000000000f0b72ca */ /* 0x000fe400000e0000 */
[----:B------:R-:W-:Y:S02]  /*43d0*/  R2UR UR10, R14 ;  /* 0x000000000e0a72ca */ /* 0x000fe400000e0000 */
[----:B------:R-:W-:Y:S04]  /*43e0*/  ISETP.NE.U32.AND P2, PT, RZ, UR4, PT ;  /* 0x00000004ff007c0c */ /* 0x000fe8000bf45070 */
[----:B------:R-:W-:Y:S05]  /*43f0*/  ISETP.NE.AND.EX P2, PT, RZ, UR5, PT, P2 ;  /* 0x00000005ff007c0c */ /* 0x000fea000bf45320 */
[----:B------:R-:W-:Y:S02]  /*4400*/  USHF.L.U32 UR11, UR11, 0x6, URZ ;  /* 0x000000060b0b7899 */ /* 0x000fe400080006ff */
[----:B------:R-:W-:Y:S01]  /*4410*/  USHF.L.U32 UR10, UR10, 0x6, URZ ;  /* 0x000000060a0a7899 */ /* 0x000fe200080006ff */
[----:B------:R-:W-:Y:S11]  /*4420*/  BRA.U !UP4, `(.L_x_74) ;  /* 0x000000010c347547 */ /* 0x000ff6000b800000 */
[----:B------:R-:W-:Y:S01]  /*4430*/  UPLOP3.LUT UP0, UPT, UPT, UPT, UP3, 0x80, 0x8 ;  /* 0x000000000008789c */ /* 0x000fe20003f0f030 */
[----:B--2---:R-:W-:Y:S02]  /*4440*/  HFMA2 R0, -RZ, RZ, 0, 5.9604644775390625e-08 ;  /* 0x00000001ff007431 */ /* 0x004fe400000001ff */
[----:B------:R-:W-:Y:S03]  /*4450*/  IMAD.MOV.U32 R64, RZ, RZ, 0x1 ;  /* 0x00000001ff407424 */ /* 0x000fe600078e00ff */
[----:B------:R-:W-:Y:S05]  /*4460*/  PLOP3.LUT P0, PT, PT, PT, UP0, 0x80, 0x8 ;  /* 0x000000000008781c */ /* 0x000fea0003f0f008 */
[----:B------:R-:W2:Y:S01]  /*4470*/  @UP0 LDCU.64 UR14, c[0x0][0x888] ;  /* 0x00011100ff0e07ac */ /* 0x000ea20008000a00 */
[----:B------:R-:W-:Y:S07]  /*4480*/  @UP0 UIMAD UR8, UR36, UR4, URZ ;  /* 0x00000004240802a4 */ /* 0x000fee000f8e02ff */
[----:B------:R-:W-:Y:S01]  /*4490*/  @!P0 PRMT R64, R0, 0x7610, R64 ;  /* 0x0000761000408816 */ /* 0x000fe20000000040 */
[----:B--2---:R-:W-:Y:S03]  /*44a0*/  @UP0 UIMAD.WIDE UR14, UR8, 0x4, UR14 ;  /* 0x00000004080e08a5 */ /* 0x004fe6000f8e020e */
[----:B------:R-:W2:Y:S03]  /*44b0*/  @!UP0 LDCU UR8, c[0x0][0x880] ;  /* 0x00011000ff0887ac */ /* 0x000ea60008000800 */
[----:B------:R-:W-:Y:S01]  /*44c0*/  IMAD.U32 R8, RZ, RZ, UR14 ;  /* 0x0000000eff087e24 */ /* 0x000fe2000f8e00ff */
[----:B------:R-:W-:Y:S05]  /*44d0*/  MOV R9, UR15 ;  /* 0x0000000f00097c02 */ /* 0x000fea0008000f00 */
[----:B-----5:R3:W5:Y:S02]  /*44e0*/  @P0 LDG.E R35, desc[UR46][R8.64] ;  /* 0x0000002e08230981 */ /* 0x020764000c1e1900 */
[----:B--23--:R-:W-:Y:S07]  /*44f0*/  @!P0 IMAD.U32 R35, RZ, RZ, UR8 ;  /* 0x00000008ff238e24 */ /* 0x00cfee000f8e00ff */
.L_x_74:
[----:B-----5:R-:W-:Y:S01]  /*4500*/  @!P2 FSETP.EQ.AND P0, PT, R35, RZ, PT ;  /* 0x000000ff2300a20b */ /* 0x020fe20003f02000 */
[----:B------:R-:W-:Y:S01]  /*4510*/  @!UPT UIADD3 URZ, UPT, UPT, URZ, URZ, URZ ;  /* 0x000000fffffff290 */ /* 0x000fe2000fffe0ff */
[----:B------:R-:W-:Y:S11]  /*4520*/  @!P2 BRA `(.L_x_75) ;  /* 0x000000000014a947 */ /* 0x000ff60003800000 */
[----:B------:R-:W-:Y:S02]  /*4530*/  LOP3.LUT P2, RZ, R64, 0xff, RZ, 0xc0, !PT ;  /* 0x000000ff40ff7812 */ /* 0x000fe4000784c0ff */
[----:B------:R-:W-:Y:S04]  /*4540*/  PLOP3.LUT P0, PT, PT, PT, UP0, 0x80, 0x8 ;  /* 0x000000000008781c */ /* 0x000fe80003f0f008 */
[----:B------:R-:W-:Y:S07]  /*4550*/  PLOP3.LUT P0, PT, P0, PT, PT, 0x8, 0x80 ;  /* 0x000000000080781c */ /* 0x000fee000070e170 */
[----:B------:R-:W-:Y:S11]  /*4560*/  @P2 FSETP.EQ.AND P0, PT, R35, RZ, PT ;  /* 0x000000ff2300220b */ /* 0x000ff60003f02000 */
[----:B------:R-:W-:Y:S02]  /*4570*/  @!UPT UIADD3 URZ, UPT, UPT, URZ, URZ, URZ ;  /* 0x000000fffffff290 */ /* 0x000fe4000fffe0ff */
.L_x_75:
[----:B------:R-:W-:Y:S01]  /*4580*/  ULEA UR15, UR13, UR7, 0x3 ;  /* 0x000000070d0f7291 */ /* 0x000fe2000f8e18ff */
[----:B------:R-:W-:Y:S02]  /*4590*/  SHF.L.U32 R9, R32, 0x1f, RZ ;  /* 0x0000001f20097819 */ /* 0x000fe400000006ff */
[----:B------:R-:W-:Y:S04]  /*45a0*/  ELECT P4, URZ, PT ;  /* 0x0000000000ff782f */ /* 0x000fe80003880000 */
[----:B------:R-:W-:Y:S02]  /*45b0*/  PLOP3.LUT P4, PT, P0, P4, PT, 0xf2, 0x2f ;  /* 0x00000000002f781c */ /* 0x000fe40000789e72 */
[----:B------:R-:W3:Y:S11]  /*45c0*/  SYNCS.PHASECHK.TRANS64.TRYWAIT P2, [UR15+0x78], R9 ;  /* 0x00007809ff0075a7 */ /* 0x000ef6000804110f */
[----:B-1----:R-:W-:Y:S05]  /*45d0*/  @!P4 IADD3 R8, P0, PT, R30, 0x580, RZ ;  /* 0x000005801e08c810 */ /* 0x002fea0007f1e0ff */
[----:B--2---:R-:W-:Y:S01]  /*45e0*/  @!P4 IMAD.X R2, RZ, RZ, R31, P0 ;  /* 0x000000ffff02c224 */ /* 0x004fe200000e061f */
[----:B---3--:R-:W-:Y:S07]  /*45f0*/  @!P2 BRA `(.L_x_76) ;  /* 0x0000003000a0a947 */ /* 0x008fee0003800000 */
.L_x_151:
[----:B------:R-:W2:Y:S01]  /*4600*/  LDC.64 R12, c[0x0][0xb18] ;  /* 0x0002c600ff0c7b82 */ /* 0x000ea20000000a00 */
[----:B------:R-:W-:Y:S01]  /*4610*/  @!P4 R2UR UR8, R2 ;  /* 0x000000000208c2ca */ /* 0x000fe200000e0000 */
[----:B------:R-:W-:Y:S01]  /*4620*/  VOTEU.ALL UP2, P4 ;  /* 0x0000000000ff7886 */ /* 0x000fe20002040000 */
[----:B------:R-:W-:Y:S01]  /*4630*/  @!P4 R2UR UR9, R8 ;  /* 0x000000000809c2ca */ /* 0x000fe200000e0000 */
[----:B------:R-:W-:Y:S01]  /*4640*/  VOTEU.ALL UP1, P4 ;  /* 0x0000000000ff7886 */ /* 0x000fe20002020000 */
[----:B-1----:R-:W-:Y:S03]  /*4650*/  @!P4 IMAD.MOV.U32 R0, RZ, RZ, 0x2000 ;  /* 0x00002000ff00c424 */ /* 0x002fe600078e00ff */
[----:B------:R-:W1:Y:S01]  /*4660*/  @!P1 LDC R2, c[0x0][0xb0c] ;  /* 0x0002c300ff029b82 */ /* 0x000e620000000800 */
[----:B------:R-:W-:Y:S01]  /*4670*/  UMOV UR20, 0x0 ;  /* 0x0000000000147882 */ /* 0x000fe20000000000 */
[----:B------:R-:W-:Y:S01]  /*4680*/  UMOV UR21, 0x10000000 ;  /* 0x1000000000157882 */ /* 0x000fe20000000000 */
[----:B------:R-:W-:Y:S01]  /*4690*/  UMOV UR12, UR36 ;  /* 0x00000024000c7c82 */ /* 0x000fe20008000000 */
[----:B------:R-:W-:Y:S01]  /*46a0*/  UIADD3 UR14, UPT, UPT, UR13, 0x1, URZ ;  /* 0x000000010d0e7890 */ /* 0x000fe2000fffe0ff */
[----:B------:R-:W-:Y:S01]  /*46b0*/  @P3 SHF.R.U32.HI R27, RZ, 0x10, R21 ;  /* 0x00000010ff1b3819 */ /* 0x000fe20000011615 */
[----:B------:R-:W-:Y:S02]  /*46c0*/  VIADD R29, R29, 0x1 ;  /* 0x000000011d1d7836 */ /* 0x000fe40000000000 */
[----:B------:R-:W-:Y:S01]  /*46d0*/  IMAD.U32 R9, RZ, RZ, UR8 ;  /* 0x00000008ff097e24 */ /* 0x000fe2000f8e00ff */
[----:B------:R-:W-:Y:S01]  /*46e0*/  @!UP2 ULEA UR8, UR13, UR7, 0xd ;  /* 0x000000070d08a291 */ /* 0x000fe2000f8e68ff */
[----:B------:R-:W-:Y:S01]  /*46f0*/  IMAD.U32 R8, RZ, RZ, UR9 ;  /* 0x00000009ff087e24 */ /* 0x000fe2000f8e00ff */
[----:B------:R-:W-:Y:S02]  /*4700*/  UIADD3 UR9, UPT, UPT, UR15, 0x60, URZ ;  /* 0x000000600f097890 */ /* 0x000fe4000fffe0ff */
[----:B------:R-:W-:Y:S01]  /*4710*/  @!P4 R2UR UR19, R9 ;  /* 0x000000000913c2ca */ /* 0x000fe200000e0000 */
[----:B------:R-:W-:Y:S01]  /*4720*/  @!UP2 UIADD3 UR8, UPT, UPT, UR8, 0x400, URZ ;  /* 0x000004000808a890 */ /* 0x000fe2000fffe0ff */
[----:B------:R-:W-:Y:S01]  /*4730*/  @!P4 R2UR UR18, R8 ;  /* 0x000000000812c2ca */ /* 0x000fe200000e0000 */
[----:B------:R-:W-:Y:S01]  /*4740*/  UISETP.NE.AND UP5, UPT, UR14, 0x3, UPT ;  /* 0x000000030e00788c */ /* 0x000fe2000bfa5270 */
[----:B------:R-:W3:Y:S01]  /*4750*/  LDC.64 R8, c[0x0][0xb10] ;  /* 0x0002c400ff087b82 */ /* 0x000ee20000000a00 */
[----:B------:R-:W-:Y:S02]  /*4760*/  UPRMT UR16, UR37, 0x654, UR9 ;  /* 0x0000065425107896 */ /* 0x000fe40008000009 */
[----:B------:R-:W-:Y:S02]  /*4770*/  USEL UR17, URZ, 0x1, UP5 ;  /* 0x00000001ff117887 */ /* 0x000fe4000a800000 */
[----:B------:R-:W-:Y:S04]  /*4780*/  USEL UR14, UR14, URZ, UP5 ;  /* 0x000000ff0e0e7287 */ /* 0x000fe8000a800000 */
[----:B------:R-:W-:Y:S01]  /*4790*/  ULEA UR13, UR14, UR7, 0x3 ;  /* 0x000000070e0d7291 */ /* 0x000fe2000f8e18ff */
[----:B------:R-:W-:Y:S01]  /*47a0*/  LOP3.LUT R32, R32, UR17, RZ, 0x3c, !PT ;  /* 0x0000001120207c12 */ /* 0x000fe2000f8e3cff */
[----:B------:R1:W-:Y:S01]  /*47b0*/  @!UP1 UTMALDG.3D [UR8], [UR18], desc[UR20] ;  /* 0x00001408120095b4 */ /* 0x0003e20008011000 */
[----:B------:R5:W-:Y:S02]  /*47c0*/  @!P4 SYNCS.ARRIVE.TRANS64.RED.A0TR RZ, [UR15+0x60], R0 ;  /* 0x00006000ffffc9a7 */ /* 0x000be4000830040f */
[----:B------:R-:W-:Y:S01]  /*47d0*/  SHF.L.U32 R14, R32, 0x1f, RZ ;  /* 0x0000001f200e7819 */ /* 0x000fe200000006ff */
[C---:B---3--:R-:W-:Y:S01]  /*47e0*/  @!P1 IMAD.HI.U32 R8, R11.reuse, R8, RZ ;  /* 0x000000080b089227 */ /* 0x048fe200078e00ff */
[----:B--2---:R-:W-:Y:S02]  /*47f0*/  @!P1 ISETP.NE.AND P0, PT, R12, 0x1, PT ;  /* 0x000000010c00980c */ /* 0x004fe40003f05270 */
[----:B-1----:R-:W-:Y:S01]  /*4800*/  @!P1 ISETP.NE.AND P2, PT, R2, 0x1, PT ;  /* 0x000000010200980c */ /* 0x002fe20003f45270 */
[----:B------:R-:W-:Y:S01]  /*4810*/  SYNCS.ARRIVE.TRANS64.RED.A1T0 RZ, [UR16], RZ ;  /* 0x000000ffffff79a7 */ /* 0x000fe20008100410 */
[C---:B------:R-:W-:Y:S01]  /*4820*/  @!P1 IMAD.HI.U32 R13, R10.reuse, R13, RZ ;  /* 0x0000000d0a0d9227 */ /* 0x040fe200078e00ff */
[----:B------:R-:W-:Y:S04]  /*4830*/  @!P1 SHF.R.U32.HI R8, RZ, R9, R8 ;  /* 0x00000009ff089219 */ /* 0x000fe80000011608 */
[----:B------:R-:W-:Y:S01]  /*4840*/  @!P1 SEL R8, R11, R8, !P2 ;  /* 0x000000080b089207 */ /* 0x000fe20005000000 */
[----:B------:R-:W1:Y:S01]  /*4850*/  SYNCS.PHASECHK.TRANS64.TRYWAIT P5, [UR13+0x78], R14 ;  /* 0x0000780eff0075a7 */ /* 0x000e6200080a110d */
[----:B-----5:R-:W2:Y:S02]  /*4860*/  @!P1 LDC R0, c[0x0][0xb20] ;  /* 0x0002c800ff009b82 */ /* 0x020ea40000000800 */
[----:B--2---:R-:W-:Y:S04]  /*4870*/  @!P1 SHF.R.U32.HI R0, RZ, R0, R13 ;  /* 0x00000000ff009219 */ /* 0x004fe8000001160d */
[----:B------:R-:W-:Y:S05]  /*4880*/  @!P1 SEL R9, R10, R0, !P0 ;  /* 0x000000000a099207 */ /* 0x000fea0004000000 */
[----:B------:R-:W-:Y:S02]  /*4890*/  @!P1 IMAD.IADD R0, R9, 0x1, -R8 ;  /* 0x0000000109009824 */ /* 0x000fe400078e0a08 */
[----:B------:R-:W-:Y:S02]  /*48a0*/  @!P1 IMAD.IADD R8, R8, 0x1, -R9 ;  /* 0x0000000108089824 */ /* 0x000fe400078e0a09 */
[----:B------:R-:W-:Y:S02]  /*48b0*/  @!P1 IMAD R11, R0, R2, R11 ;  /* 0x00000002000b9224 */ /* 0x000fe400078e020b */
[----:B------:R-:W-:Y:S01]  /*48c0*/  @!P1 IMAD R10, R8, R12, R10 ;  /* 0x0000000c080a9224 */ /* 0x000fe200078e020a */
[----:B-1----:R-:W-:Y:S06]  /*48d0*/  @!P5 BRA `(.L_x_77) ;  /* 0x000000300000d947 */ /* 0x002fec0003800000 */
.L_x_153:
[----:B------:R-:W-:Y:S01]  /*48e0*/  @!P4 IADD3 R2, P0, PT, R30, 0x580, RZ ;  /* 0x000005801e02c810 */ /* 0x000fe20007f1e0ff */
[----:B------:R-:W-:Y:S01]  /*48f0*/  UMOV UR18, 0x0 ;  /* 0x0000000000127882 */ /* 0x000fe20000000000 */
[----:B------:R-:W-:Y:S01]  /*4900*/  UMOV UR19, 0x10000000 ;  /* 0x1000000000137882 */ /* 0x000fe20000000000 */
[----:B------:R-:W-:Y:S01]  /*4910*/  VOTEU.ALL UP1, P4 ;  /* 0x0000000000ff7886 */ /* 0x000fe20002020000 */
[----:B------:R-:W-:Y:S01]  /*4920*/  @!P4 R2UR UR9, R2 ;  /* 0x000000000209c2ca */ /* 0x000fe200000e0000 */
[----:B-1----:R-:W-:Y:S01]  /*4930*/  @!P4 IMAD.X R0, RZ, RZ, R31, P0 ;  /* 0x000000ffff00c224 */ /* 0x002fe200000e061f */
[----:B------:R-:W-:Y:S01]  /*4940*/  UMOV UR12, UR36 ;  /* 0x00000024000c7c82 */ /* 0x000fe20008000000 */
[----:B------:R-:W-:Y:S01]  /*4950*/  @P3 R2UR UR36, R27 ;  /* 0x000000001b2432ca */ /* 0x000fe200000e0000 */
[----:B------:R-:W-:Y:S01]  /*4960*/  @!UP1 ULEA UR15, UR14, UR7, 0xd ;  /* 0x000000070e0f9291 */ /* 0x000fe2000f8e68ff */
[----:B------:R-:W-:Y:S01]  /*4970*/  ISETP.NE.AND P0, PT, R29, 0x2, PT ;  /* 0x000000021d00780c */ /* 0x000fe20003f05270 */
[----:B------:R-:W-:Y:S01]  /*4980*/  @!UP1 UIADD3 UR10, UPT, UPT, UR10, 0x20, URZ ;  /* 0x000000200a0a9890 */ /* 0x000fe2000fffe0ff */
[----:B------:R-:W-:Y:S01]  /*4990*/  @!P4 R2UR UR8, R0 ;  /* 0x000000000008c2ca */ /* 0x000fe200000e0000 */
[----:B------:R-:W-:Y:S01]  /*49a0*/  IMAD.IADD R14, R10, 0x1, R62 ;  /* 0x000000010a0e7824 */ /* 0x000fe200078e023e */
[----:B------:R-:W-:Y:S01]  /*49b0*/  SEL R0, RZ, 0x1, P0 ;  /* 0x00000001ff007807 */ /* 0x000fe20000000000 */
[----:B------:R-:W-:Y:S01]  /*49c0*/  IMAD.IADD R15, R11, 0x1, R63 ;  /* 0x000000010b0f7824 */ /* 0x000fe200078e023f */
[----:B------:R-:W-:Y:S02]  /*49d0*/  SEL R29, R29, RZ, P0 ;  /* 0x000000ff1d1d7207 */ /* 0x000fe40000000000 */
[----:B------:R-:W-:Y:S01]  /*49e0*/  IMAD.U32 R8, RZ, RZ, UR9 ;  /* 0x00000009ff087e24 */ /* 0x000fe2000f8e00ff */
[----:B------:R-:W-:Y:S01]  /*49f0*/  UIADD3 UR9, UPT, UPT, UR13, 0x60, URZ ;  /* 0x000000600d097890 */ /* 0x000fe2000fffe0ff */
[----:B------:R-:W-:Y:S03]  /*4a00*/  LOP3.LUT R28, R28, R0, RZ, 0x3c, !PT ;  /* 0x000000001c1c7212 */ /* 0x000fe600078e3cff */
[----:B------:R-:W-:Y:S02]  /*4a10*/  @!P4 R2UR UR16, R8 ;  /* 0x000000000810c2ca */ /* 0x000fe400000e0000 */
[----:B------:R-:W-:Y:S01]  /*4a20*/  IMAD.U32 R9, RZ, RZ, UR8 ;  /* 0x00000008ff097e24 */ /* 0x000fe2000f8e00ff */
[----:B------:R-:W-:Y:S01]  /*4a30*/  @!UP1 UIADD3 UR8, UPT, UPT, UR15, 0x400, URZ ;  /* 0x000004000f089890 */ /* 0x000fe2000fffe0ff */
[----:B------:R-:W-:Y:S01]  /*4a40*/  VOTEU.ALL UP1, P4 ;  /* 0x0000000000ff7886 */ /* 0x000fe20002020000 */
[----:B------:R-:W-:Y:S02]  /*4a50*/  UPRMT UR15, UR37, 0x654, UR9 ;  /* 0x00000654250f7896 */ /* 0x000fe40008000009 */
[----:B------:R-:W-:Y:S11]  /*4a60*/  @!P4 R2UR UR17, R9 ;  /* 0x000000000911c2ca */ /* 0x000ff600000e0000 */
[----:B------:R-:W-:Y:S02]  /*4a70*/  @!UPT UIADD3 URZ, UPT, UPT, URZ, URZ, URZ ;  /* 0x000000fffffff290 */ /* 0x000fe4000fffe0ff */
[----:B------:R2:W-:Y:S01]  /*4a80*/  @!UP1 UTMALDG.3D [UR8], [UR16], desc[UR18] ;  /* 0x00001208100095b4 */ /* 0x0005e20008011000 */
[----:B------:R2:W-:Y:S01]  /*4a90*/  @!P4 SYNCS.ARRIVE.TRANS64.RED.A0TR RZ, [UR13+0x60], R25 ;  /* 0x00006019ffffc9a7 */ /* 0x0005e2000830040d */
[----:B------:R-:W-:Y:S04]  /*4aa0*/  UIADD3 UR13, UPT, UPT, UR14, 0x1, URZ ;  /* 0x000000010e0d7890 */ /* 0x000fe8000fffe0ff */
[----:B------:R-:W-:Y:S04]  /*4ab0*/  UISETP.NE.AND UP1, UPT, UR13, 0x3, UPT ;  /* 0x000000030d00788c */ /* 0x000fe8000bf25270 */
[----:B------:R-:W-:Y:S02]  /*4ac0*/  USEL UR14, URZ, 0x1, UP1 ;  /* 0x00000001ff0e7887 */ /* 0x000fe40008800000 */
[----:B------:R-:W-:Y:S02]  /*4ad0*/  USEL UR13, UR13, URZ, UP1 ;  /* 0x000000ff0d0d7287 */ /* 0x000fe40008800000 */
[----:B------:R-:W-:Y:S02]  /*4ae0*/  UPLOP3.LUT UP1, UPT, UPT, UPT, UPT, 0x80, 0x8 ;  /* 0x000000000008789c */ /* 0x000fe40003f2f070 */
[----:B------:R-:W-:Y:S01]  /*4af0*/  LOP3.LUT R32, R32, UR14, RZ, 0x3c, !PT ;  /* 0x0000000e20207c12 */ /* 0x000fe2000f8e3cff */
[----:B------:R-:W-:Y:S01]  /*4b00*/  SYNCS.ARRIVE.TRANS64.RED.A1T0 RZ, [UR15], RZ ;  /* 0x000000ffffff79a7 */ /* 0x000fe2000810040f */
[----:B------:R-:W-:Y:S07]  /*4b10*/  @P3 BRA `(.L_x_78) ;  /* 0xfffffff4001c3947 */ /* 0x000fee000383ffff */
[----:B------:R-:W-:Y:S01]  /*4b20*/  UIADD3 UR7, UPT, UPT, UR7, 0x78, URZ ;  /* 0x0000007807077890 */ /* 0x000fe2000fffe0ff */
[----:B------:R-:W-:-:S03]  /*4b30*/  SHF.L.U32 R2, R32, 0x1f, RZ ;  /* 0x0000001f20027819 */ /* 0x000fc600000006ff */
[----:B------:R-:W-:-:S09]  /*4b40*/  ULEA UR4, UR13, UR7, 0x3 ;  /* 0x000000070d047291 */ /* 0x000fd2000f8e18ff */
[----:B------:R-:W1:Y:S02]  /*4b50*/  SYNCS.PHASECHK.TRANS64.TRYWAIT P0, [UR4], R2 ;  /* 0x00000002ff0075a7 */ /* 0x000e640008001104 */
[----:B-1----:R-:W-:Y:S05]  /*4b60*/  @!P0 BRA `(.L_x_79) ;  /* 0x0000002c00748947 */ /* 0x002fea0003800000 */
.L_x_155:
        /* <DEDUP_REMOVED lines=9> */
.L_x_157:
[----:B------:R-:W-:-:S04]  /*4c00*/  UIADD3 UR5, UPT, UPT, UR5, 0x1, URZ ;  /* 0x0000000105057890 */ /* 0x000fc8000fffe0ff */
[----:B------:R-:W-:-:S04]  /*4c10*/  UISETP.NE.AND UP0, UPT, UR5, 0x3, UPT ;  /* 0x000000030500788c */ /* 0x000fc8000bf05270 */
[----:B------:R-:W-:Y:S02]  /*4c20*/  USEL UR4, URZ, 0x1, UP0 ;  /* 0x00000001ff047887 */ /* 0x000fe40008000000 */
[----:B------:R-:W-:-:S04]  /*4c30*/  USEL UR5, UR5, URZ, UP0 ;  /* 0x000000ff05057287 */ /* 0x000fc80008000000 */
[----:B------:R-:W-:Y:S01]  /*4c40*/  ULEA UR5, UR5, UR7, 0x3 ;  /* 0x0000000705057291 */ /* 0x000fe2000f8e18ff */
[----:B-1----:R-:W-:-:S04]  /*4c50*/  LOP3.LUT R2, R32, UR4, RZ, 0x3c, !PT ;  /* 0x0000000420027c12 */ /* 0x002fc8000f8e3cff */
[----:B------:R-:W-:Y:S01]  /*4c60*/  SHF.L.U32 R2, R2, 0x1f, RZ ;  /* 0x0000001f02027819 */ /* 0x000fe200000006ff */
[----:B------:R-:W-:-:S07]  /*4c70*/  IMAD.U32 R0, RZ, RZ, UR5 ;  /* 0x00000005ff007e24 */ /* 0x000fce000f8e00ff */
.L_x_81:
[----:B-1----:R1:W3:Y:S02]  /*4c80*/  SYNCS.PHASECHK.TRANS64.TRYWAIT P0, [R0+URZ], R2 ;  /* 0x00000002000075a7 */ /* 0x0022e400080011ff */
[----:B---3--:R-:W-:Y:S05]  /*4c90*/  @!P0 NANOSLEEP.SYNCS 0x989680 ;  /* 0x009896800000895d */ /* 0x008fea0003900000 */
[----:B------:R-:W3:Y:S02]  /*4ca0*/  @!P0 SYNCS.PHASECHK.TRANS64 P0, [R0+URZ], R2 ;  /* 0x00000002000085a7 */ /* 0x000ee400080010ff */
[----:B--23--:R-:W-:Y:S05]  /*4cb0*/  @P0 EXIT ;  /* 0x000000000000094d */ /* 0x00cfea0003800000 */
[----:B------:R-:W-:Y:S05]  /*4cc0*/  BRA `(.L_x_81) ;  /* 0xfffffffc00ec7947 */ /* 0x000fea000383ffff */
.L_x_69:
[----:B------:R-:W-:-:S06]  /*4cd0*/  UISETP.GE.AND UP1, UPT, UR8, 0x4, UPT ;  /* 0x000000040800788c */ /* 0x000fcc000bf26270 */
[----:B------:R-:W-:-:S13]  /*4ce0*/  PLOP3.LUT P0, PT, PT, PT, UP1, 0x80, 0x8 ;  /* 0x000000000008781c */ /* 0x000fda0003f0f018 */
[----:B------:R-:W-:Y:S05]  /*4cf0*/  @!P0 EXIT ;  /* 0x000000000000894d */ /* 0x000fea0003800000 */
[----:B------:R-:W-:Y:S01]  /*4d00*/  BAR.SYNC.DEFER_BLOCKING 0x6, 0xa0 ;  /* 0x0182800000007b1d */ /* 0x000fe20000010000 */
[C---:B------:R-:W-:Y:S01]  /*4d10*/  IMAD.SHL.U32 R4, R75.reuse, 0x20, RZ ;  /* 0x000000204b047824 */ /* 0x040fe200078e00ff */
[C---:B------:R-:W-:Y:S01]  /*4d20*/  R2P PR, R75.reuse, 0x6 ;  /* 0x000000064b007804 */ /* 0x040fe20000000000 */
[C---:B------:R-:W-:Y:S02]  /*4d30*/  IMAD.SHL.U32 R68, R75.reuse, 0x4, RZ ;  /* 0x000000044b447824 */ /* 0x040fe400078e00ff */
[C---:B------:R-:W-:Y:S01]  /*4d40*/  IMAD.U32 R32, R75.reuse, 0x10000, RZ ;  /* 0x000100004b207824 */ /* 0x040fe200078e00ff */
[----:B------:R-:W-:Y:S02]  /*4d50*/  UMOV UR48, 0x400 ;  /* 0x0000040000307882 */ /* 0x000fe40000000000 */
[----:B------:R-:W1:Y:S01]  /*4d60*/  LDC R67, c[0x0][0x370] ;  /* 0x0000dc00ff437b82 */ /* 0x000e620000000800 */
[----:B------:R-:W-:Y:S01]  /*4d70*/  ULEA UR48, UR37, UR48, 0x18 ;  /* 0x0000003025307291 */ /* 0x000fe2000f8ec0ff */
[C---:B------:R-:W-:Y:S01]  /*4d80*/  LOP3.LUT R3, R4.reuse, 0xe0, RZ, 0xc0, !PT ;  /* 0x000000e004037812 */ /* 0x040fe200078ec0ff */
[----:B------:R-:W-:Y:S01]  /*4d90*/  IMAD.SHL.U32 R2, R75, 0x10, RZ ;  /* 0x000000104b027824 */ /* 0x000fe200078e00ff */
[----:B------:R-:W-:Y:S01]  /*4da0*/  LOP3.LUT R4, R4, 0x100, RZ, 0xc0, !PT ;  /* 0x0000010004047812 */ /* 0x000fe200078ec0ff */
[----:B------:R-:W-:Y:S01]  /*4db0*/  IMAD.MOV.U32 R74, RZ, RZ, 0x8 ;  /* 0x00000008ff4a7424 */ /* 0x000fe200078e00ff */
[----:B------:R-:W-:Y:S01]  /*4dc0*/  LOP3.LUT R68, R3, 0x1c, R68, 0xf8, !PT ;  /* 0x0000001c03447812 */ /* 0x000fe200078ef844 */
[----:B------:R-:W-:Y:S01]  /*4dd0*/  IMAD.MOV.U32 R73, RZ, RZ, 0x10 ;  /* 0x00000010ff497424 */ /* 0x000fe200078e00ff */
[----:B------:R-:W2:Y:S01]  /*4de0*/  LDC R28, c[0x0][0xb0c] ;  /* 0x0002c300ff1c7b82 */ /* 0x000ea20000000800 */
[----:B------:R-:W-:Y:S01]  /*4df0*/  SHF.R.U32.HI R3, RZ, 0x2, R75 ;  /* 0x00000002ff037819 */ /* 0x000fe2000001164b */
[----:B------:R-:W-:Y:S01]  /*4e00*/  IMAD.MOV.U32 R31, RZ, RZ, RZ ;  /* 0x000000ffff1f7224 */ /* 0x000fe200078e00ff */
[----:B------:R-:W-:Y:S01]  /*4e10*/  LOP3.LUT R32, R32, 0x600000, RZ, 0xc0, !PT ;  /* 0x0060000020207812 */ /* 0x000fe200078ec0ff */
[----:B------:R-:W-:Y:S01]  /*4e20*/  IMAD.MOV.U32 R72, RZ, RZ, RZ ;  /* 0x000000ffff487224 */ /* 0x000fe200078e00ff */
[----:B------:R-:W-:Y:S01]  /*4e30*/  LOP3.LUT R2, R4, 0x600, R2, 0xf8, !PT ;  /* 0x0000060004027812 */ /* 0x000fe200078ef802 */
[----:B------:R-:W-:Y:S01]  /*4e40*/  IMAD.MOV.U32 R78, RZ, RZ, RZ ;  /* 0x000000ffff4e7224 */ /* 0x000fe200078e00ff */
[----:B------:R-:W-:Y:S01]  /*4e50*/  LOP3.LUT R68, R68, 0x4, R3, 0x78, !PT ;  /* 0x0000000444447812 */ /* 0x000fe200078e7803 */
[----:B------:R-:W4:Y:S01]  /*4e60*/  LDC R65, c[0x0][0xb20] ;  /* 0x0002c800ff417b82 */ /* 0x000f220000000800 */
[----:B------:R-:W3:Y:S01]  /*4e70*/  LDS R0, [UR48+0x150] ;  /* 0x00015030ff007984 */ /* 0x000ee20008000800 */
[----:B------:R-:W-:Y:S01]  /*4e80*/  LOP3.LUT R75, R75, 0x60, RZ, 0xc0, !PT ;  /* 0x000000604b4b7812 */ /* 0x000fe200078ec0ff */
[----:B------:R-:W-:Y:S01]  /*4e90*/  IMAD.MOV.U32 R71, RZ, RZ, RZ ;  /* 0x000000ffff477224 */ /* 0x000fe200078e00ff */
[----:B------:R-:W-:Y:S01]  /*4ea0*/  LOP3.LUT R68, R2, R68, RZ, 0xfc, !PT ;  /* 0x0000004402447212 */ /* 0x000fe200078efcff */
[----:B------:R-:W1:Y:S01]  /*4eb0*/  LDCU.64 UR54, c[0x0][0x348] ;  /* 0x00006900ff3677ac */ /* 0x000e620008000a00 */
[----:B------:R-:W-:-:S02]  /*4ec0*/  SEL R74, R74, 0xfffffff8, !P1 ;  /* 0xfffffff84a4a7807 */ /* 0x000fc40004800000 */
[----:B------:R-:W1:Y:S01]  /*4ed0*/  LDC R27, c[0x0][0xb30] ;  /* 0x0002cc00ff1b7b82 */ /* 0x000e620000000800 */
[----:B------:R-:W-:Y:S01]  /*4ee0*/  SEL R73, R73, 0xfffffff0, !P2 ;  /* 0xfffffff049497807 */ /* 0x000fe20005000000 */
[----:B------:R-:W1:Y:S01]  /*4ef0*/  LDCU.64 UR38, c[0x0][0x888] ;  /* 0x00011100ff2677ac */ /* 0x000e620008000a00 */
[----:B------:R-:W1:Y:S05]  /*4f00*/  LDCU.64 UR44, c[0x0][0x890] ;  /* 0x00011200ff2c77ac */ /* 0x000e6a0008000a00 */
[----:B------:R-:W1:Y:S01]  /*4f10*/  LDC.64 R60, c[0x0][0xb10] ;  /* 0x0002c400ff3c7b82 */ /* 0x000e620000000a00 */
[----:B------:R-:W-:Y:S01]  /*4f20*/  UMOV UR51, 0x1 ;  /* 0x0000000100337882 */ /* 0x000fe20000000000 */
[----:B------:R-:W-:Y:S01]  /*4f30*/  UMOV UR56, URZ ;  /* 0x000000ff00387c82 */ /* 0x000fe20008000000 */
[----:B------:R-:W-:Y:S01]  /*4f40*/  UIADD3 UR52, UPT, UPT, UR48, 0x400, URZ ;  /* 0x0000040030347890 */ /* 0x000fe2000fffe0ff */
[----:B------:R-:W-:Y:S01]  /*4f50*/  UMOV UR50, URZ ;  /* 0x000000ff00327c82 */ /* 0x000fe20008000000 */
[----:B------:R-:W-:-:S03]  /*4f60*/  UMOV UR49, URZ ;  /* 0x000000ff00317c82 */ /* 0x000fc60008000000 */
[----:B------:R-:W1:Y:S08]  /*4f70*/  LDC.64 R24, c[0x0][0xb18] ;  /* 0x0002c600ff187b82 */ /* 0x000e700000000a00 */
[----:B------:R-:W1:Y:S08]  /*4f80*/  LDC.64 R22, c[0x0][0xb28] ;  /* 0x0002ca00ff167b82 */ /* 0x000e700000000a00 */
[----:B------:R-:W1:Y:S01]  /*4f90*/  LDC.64 R58, c[0x0][0x8b0] ;  /* 0x00022c00ff3a7b82 */ /* 0x000e620000000a00 */
[----:B---3--:R-:W-:-:S07]  /*4fa0*/  IMAD.IADD R32, R0, 0x1, R32 ;  /* 0x0000000100207824 */ /* 0x008fce00078e0220 */
[----:B------:R-:W3:Y:S08]  /*4fb0*/  LDC.64 R56, c[0x0][0x8a8] ;  /* 0x00022a00ff387b82 */ /* 0x000ef00000000a00 */
[----:B--2-4-:R-:W1:Y:S02]  /*4fc0*/  LDC R66, c[0x0][0x374] ;  /* 0x0000dd00ff427b82 */ /* 0x014e640000000800 */
.L_x_112:
[C---:B------:R-:W-:Y:S02]  /*4fd0*/  LEA R0, R78.reuse, UR48, 0x3 ;  /* 0x000000304e007c11 */ /* 0x040fe4000f8e18ff */
[----:B------:R-:W-:Y:S02]  /*4fe0*/  SHF.L.U32 R2, R71, 0x1f, RZ ;  /* 0x0000001f47027819 */ /* 0x000fe400000006ff */
[----:B------:R-:W-:Y:S02]  /*4ff0*/  LEA R16, R78, UR48, 0x4 ;  /* 0x000000304e107c11 */ /* 0x000fe4000f8e20ff */
[----:B------:R-:W2:Y:S02]  /*5000*/  SYNCS.PHASECHK.TRANS64.TRYWAIT P0, [R0+URZ+0xa0], R2 ;  /* 0x0000a002000075a7 */ /* 0x000ea400080011ff */
[----:B--2---:R-:W-:Y:S05]  /*5010*/  @!P0 BRA `(.L_x_82) ;  /* 0x0000002800788947 */ /* 0x004fea0003800000 */
.L_x_158:
[----:B------:R-:W4:Y:S01]  /*5020*/  LDC.64 R10, c[0x0][0xb10] ;  /* 0x0002c400ff0a7b82 */ /* 0x000f220000000a00 */
[----:B------:R-:W3:Y:S01]  /*5030*/  LDS.128 R16, [R16+0x130] ;  /* 0x0001300010107984 */ /* 0x000ee20000000c00 */
[----:B-1----:R-:W-:Y:S01]  /*5040*/  ISETP.NE.AND P1, PT, R27, 0x1, PT ;  /* 0x000000011b00780c */ /* 0x002fe20003f25270 */
[----:B--2---:R-:W-:Y:S01]  /*5050*/  VIADD R0, R0, 0xb0 ;  /* 0x000000b000007836 */ /* 0x004fe20000000000 */
[----:B------:R-:W-:Y:S04]  /*5060*/  ISETP.GE.AND P0, PT, R26, 0x1, PT ;  /* 0x000000011a00780c */ /* 0x000fe80003f06270 */
[----:B------:R-:W1:Y:S01]  /*5070*/  LDC.64 R8, c[0x0][0xb18] ;  /* 0x0002c600ff087b82 */ /* 0x000e620000000a00 */
[----:B------:R-:W-:Y:S01]  /*5080*/  PRMT R0, RZ, 0x654, R0 ;  /* 0x00000654ff007816 */ /* 0x000fe20000000000 */
[----:B------:R-:W-:Y:S01]  /*5090*/  @!PT LDS RZ, [RZ] ;  /* 0x00000000fffff984 */ /* 0x000fe20000000800 */
[----:B------:R-:W-:Y:S01]  /*50a0*/  @!PT LDS RZ, [RZ] ;  /* 0x00000000fffff984 */ /* 0x000fe20000000800 */
[----:B------:R-:W-:Y:S01]  /*50b0*/  @!PT LDS RZ, [RZ] ;  /* 0x00000000fffff984 */ /* 0x000fe20000000800 */
[----:B------:R-:W-:Y:S01]  /*50c0*/  @!PT LDS RZ, [RZ] ;  /* 0x00000000fffff984 */ /* 0x000fe20000000800 */
[----:B------:R2:W-:Y:S06]  /*50d0*/  MEMBAR.ALL.CTA ;  /* 0x0000000000007992 */ /* 0x0005ec0000008000 */
[----:B--2---:R-:W2:Y:S01]  /*50e0*/  FENCE.VIEW.ASYNC.S ;  /* 0x00000000000073c6 */ /* 0x004ea20000000000 */
[----:B------:R-:W1:Y:S08]  /*50f0*/  @!P1 LDC R12, c[0x0][0xb20] ;  /* 0x0002c800ff0c9b82 */ /* 0x000e700000000800 */
[----:B------:R-:W1:Y:S01]  /*5100*/  @!P1 LDC R7, c[0x0][0xb0c] ;  /* 0x0002c300ff079b82 */ /* 0x000e620000000800 */
[----:B--2---:R2:W-:Y:S01]  /*5110*/  SYNCS.ARRIVE.TRANS64.RED.A1T0 RZ, [R0+URZ], RZ ;  /* 0x000000ff00ff79a7 */ /* 0x0045e200081004ff */
[----:B---3--:R-:W-:Y:S04]  /*5120*/  LOP3.LUT P4, RZ, R18, 0x1, RZ, 0xc0, !PT ;  /* 0x0000000112ff7812 */ /* 0x008fe8000788c0ff */
[----:B------:R-:W-:Y:S09]  /*5130*/  P2R R76, PR, RZ, 0x10 ;  /* 0x00000010ff4c7803 */ /* 0x000ff20000000000 */
[----:B------:R-:W-:Y:S02]  /*5140*/  @P4 MOV R30, R16 ;  /* 0x00000010001e4202 */ /* 0x000fe40000000f00 */
[----:B------:R-:W-:Y:S01]  /*5150*/  @P4 LOP3.LUT R29, R17, 0xffff, RZ, 0xc0, !PT ;  /* 0x0000ffff111d4812 */ /* 0x000fe200078ec0ff */
[----:B--2-4-:R-:W-:Y:S06]  /*5160*/  @!P0 BRA `(.L_x_83) ;  /* 0x0000000000a48947 */ /* 0x014fec0003800000 */
[----:B------:R-:W-:Y:S01]  /*5170*/  IMAD.HI.U32 R0, R66, R25, RZ ;  /* 0x0000001942007227 */ /* 0x000fe200078e00ff */
[----:B------:R-:W-:Y:S02]  /*5180*/  ISETP.NE.AND P0, PT, R24, 0x1, PT ;  /* 0x000000011800780c */ /* 0x000fe40003f05270 */
[----:B------:R-:W-:Y:S01]  /*5190*/  ISETP.NE.AND P2, PT, R26, 0x1, PT ;  /* 0x000000011a00780c */ /* 0x000fe20003f45270 */
[----:B------:R-:W-:Y:S01]  /*51a0*/  IMAD.HI.U32 R4, R67, R60, RZ ;  /* 0x0000003c43047227 */ /* 0x000fe200078e00ff */
[----:B------:R-:W-:Y:S02]  /*51b0*/  SHF.R.U32.HI R0, RZ, R65, R0 ;  /* 0x00000041ff007219 */ /* 0x000fe40000011600 */
[----:B------:R-:W-:Y:S01]  /*51c0*/  ISETP.NE.AND P3, PT, R28, 0x1, PT ;  /* 0x000000011c00780c */ /* 0x000fe20003f65270 */
[----:B------:R-:W-:Y:S01]  /*51d0*/  IMAD.HI.U32 R6, R29, R25, RZ ;  /* 0x000000191d067227 */ /* 0x000fe200078e00ff */
[-C--:B------:R-:W-:Y:S02]  /*51e0*/  SHF.R.U32.HI R4, RZ, R61.reuse, R4 ;  /* 0x0000003dff047219 */ /* 0x080fe40000011604 */
[----:B------:R-:W-:Y:S01]  /*51f0*/  SEL R0, R66, R0, !P0 ;  /* 0x0000000042007207 */ /* 0x000fe20004000000 */
[----:B------:R-:W-:Y:S01]  /*5200*/  IMAD.HI.U32 R5, R30, R60, RZ ;  /* 0x0000003c1e057227 */ /* 0x000fe200078e00ff */
[----:B------:R-:W-:Y:S03]  /*5210*/  SEL R4, R67, R4, !P3 ;  /* 0x0000000443047207 */ /* 0x000fe60005800000 */
[-C--:B------:R-:W-:Y:S01]  /*5220*/  IMAD.HI.U32 R3, R0, R22.reuse, RZ ;  /* 0x0000001600037227 */ /* 0x080fe200078e00ff */
[----:B------:R-:W-:Y:S03]  /*5230*/  SHF.R.U32.HI R5, RZ, R61, R5 ;  /* 0x0000003dff057219 */ /* 0x000fe60000011605 */
[----:B------:R-:W-:Y:S01]  /*5240*/  IMAD.HI.U32 R2, R4, R22, RZ ;  /* 0x0000001604027227 */ /* 0x000fe200078e00ff */
[----:B------:R-:W-:Y:S02]  /*5250*/  @P2 SHF.R.U32.HI R0, RZ, R23, R3 ;  /* 0x00000017ff002219 */ /* 0x000fe40000011603 */
[----:B------:R-:W-:Y:S02]  /*5260*/  SHF.R.U32.HI R3, RZ, R65, R6 ;  /* 0x00000041ff037219 */ /* 0x000fe40000011606 */
[----:B------:R-:W-:Y:S01]  /*5270*/  @P2 SHF.R.U32.HI R4, RZ, R23, R2 ;  /* 0x00000017ff042219 */ /* 0x000fe20000011602 */
[----:B------:R-:W-:Y:S01]  /*5280*/  IMAD R0, R26, R0, RZ ;  /* 0x000000001a007224 */ /* 0x000fe200078e02ff */
[----:B------:R-:W-:Y:S02]  /*5290*/  SEL R3, R29, R3, !P0 ;  /* 0x000000031d037207 */ /* 0x000fe40004000000 */
[----:B------:R-:W-:Y:S01]  /*52a0*/  SEL R2, R30, R5, !P3 ;  /* 0x000000051e027207 */ /* 0x000fe20005800000 */
[----:B------:R-:W-:Y:S01]  /*52b0*/  IMAD R5, R26, R4, RZ ;  /* 0x000000041a057224 */ /* 0x000fe200078e02ff */
[C---:B------:R-:W-:Y:S01]  /*52c0*/  ISETP.GE.AND P0, PT, R3.reuse, R0, PT ;  /* 0x000000000300720c */ /* 0x040fe20003f06270 */
[C---:B------:R-:W-:Y:S03]  /*52d0*/  IMAD.HI.U32 R0, R3.reuse, R22, RZ ;  /* 0x0000001603007227 */ /* 0x040fe600078e00ff */
[C---:B------:R-:W-:Y:S02]  /*52e0*/  ISETP.GE.OR P0, PT, R2.reuse, R5, P0 ;  /* 0x000000050200720c */ /* 0x040fe40000706670 */
[----:B------:R-:W-:Y:S04]  /*52f0*/  SHF.R.U32.HI R0, RZ, R23, R0 ;  /* 0x00000017ff007219 */ /* 0x000fe80000011600 */
[C---:B------:R-:W-:Y:S05]  /*5300*/  SEL R6, R3.reuse, R0, !P2 ;  /* 0x0000000003067207 */ /* 0x040fea0005000000 */
        /* <DEDUP_REMOVED lines=14> */
[----:B------:R-:W-:Y:S07]  /*53f0*/  IMAD R29, R3, R24, R29 ;  /* 0x00000018031d7224 */ /* 0x000fee00078e021d */
.L_x_83:
[----:B-1----:R-:W-:Y:S01]  /*5400*/  @!P1 ISETP.NE.AND P0, PT, R8, 0x1, PT ;  /* 0x000000010800980c */ /* 0x002fe20003f05270 */
[----:B------:R-:W-:Y:S01]  /*5410*/  @!P1 IMAD.HI.U32 R0, R30, R10, RZ ;  /* 0x0000000a1e009227 */ /* 0x000fe200078e00ff */
[----:B------:R-:W-:Y:S01]  /*5420*/  @!P1 ISETP.NE.AND P2, PT, R7, 0x1, PT ;  /* 0x000000010700980c */ /* 0x000fe20003f45270 */
[----:B------:R-:W-:Y:S01]  /*5430*/  ULOP3.LUT UP0, URZ, UR52, 0x3f0, URZ, 0xc0, !UPT ;  /* 0x000003f034ff7892 */ /* 0x000fe2000f80c0ff */
[----:B------:R-:W-:Y:S01]  /*5440*/  R2UR UR42, R15 ;  /* 0x000000000f2a72ca */ /* 0x000fe200000e0000 */
[C---:B------:R-:W-:Y:S01]  /*5450*/  @!P1 IMAD.HI.U32 R2, R29.reuse, R9, RZ ;  /* 0x000000091d029227 */ /* 0x040fe200078e00ff */
[----:B------:R-:W-:Y:S02]  /*5460*/  @!P1 SHF.R.U32.HI R0, RZ, R11, R0 ;  /* 0x0000000bff009219 */ /* 0x000fe40000011600 */
[----:B------:R-:W-:Y:S01]  /*5470*/  R2UR UR41, R14 ;  /* 0x000000000e2972ca */ /* 0x000fe200000e0000 */
[----:B------:R-:W-:Y:S01]  /*5480*/  VIADD R78, R78, 0x1 ;  /* 0x000000014e4e7836 */ /* 0x000fe20000000000 */
[----:B------:R-:W-:Y:S02]  /*5490*/  @!P1 SHF.R.U32.HI R2, RZ, R12, R2 ;  /* 0x0000000cff029219 */ /* 0x000fe40000011602 */
[----:B------:R-:W-:Y:S02]  /*54a0*/  @!P1 SEL R3, R30, R0, !P2 ;  /* 0x000000001e039207 */ /* 0x000fe40005000000 */
[----:B------:R-:W-:Y:S02]  /*54b0*/  @!P1 SEL R2, R29, R2, !P0 ;  /* 0x000000021d029207 */ /* 0x000fe40004000000 */
[----:B------:R-:W-:Y:S01]  /*54c0*/  @P4 SHF.R.U32.HI R70, RZ, 0x10, R17 ;  /* 0x00000010ff464819 */ /* 0x000fe20000011611 */
[----:B------:R-:W-:Y:S02]  /*54d0*/  USHF.L.U32 UR42, UR42, 0x6, URZ ;  /* 0x000000062a2a7899 */ /* 0x000fe400080006ff */
[----:B------:R-:W-:Y:S02]  /*54e0*/  @!P1 IMAD.IADD R0, R2, 0x1, -R3 ;  /* 0x0000000102009824 */ /* 0x000fe400078e0a03 */
[----:B------:R-:W-:Y:S01]  /*54f0*/  @!P1 IMAD.IADD R2, R3, 0x1, -R2 ;  /* 0x0000000103029824 */ /* 0x000fe200078e0a02 */
[----:B------:R-:W-:Y:S01]  /*5500*/  USHF.L.U32 UR41, UR41, 0x6, URZ ;  /* 0x0000000629297899 */ /* 0x000fe200080006ff */
[----:B------:R-:W-:Y:S02]  /*5510*/  @!P1 IMAD R30, R0, R7, R30 ;  /* 0x00000007001e9224 */ /* 0x000fe400078e021e */
[----:B------:R-:W-:Y:S01]  /*5520*/  @!P1 IMAD R29, R2, R8, R29 ;  /* 0x00000008021d9224 */ /* 0x000fe200078e021d */
[----:B------:R-:W-:Y:S08]  /*5530*/  BRA.U !UP0, `(.L_x_84) ;  /* 0x00000001087c7547 */ /* 0x000ff0000b800000 */
[----:B------:R-:W1:Y:S01]  /*5540*/  LDCU.64 UR8, c[0x4][0x80] ;  /* 0x01001000ff0877ac */ /* 0x000e620008000a00 */
[----:B------:R-:W-:Y:S01]  /*5550*/  MOV R2, 0x0 ;  /* 0x0000000000027802 */ /* 0x000fe20000000f00 */
[----:B------:R-:W-:Y:S02]  /*5560*/  HFMA2 R12, -RZ, RZ, 0, 5.9604644775390625e-08 ;  /* 0x00000001ff0c7431 */ /* 0x000fe400000001ff */
[----:B------:R-:W-:Y:S01]  /*5570*/  IMAD.MOV.U32 R8, RZ, RZ, 0x70 ;  /* 0x00000070ff087424 */ /* 0x000fe200078e00ff */
[----:B------:R2:W3:Y:S01]  /*5580*/  LDC.64 R14, c[0x4][R2] ;  /* 0x01000000020e7b82 */ /* 0x0004e20000000a00 */
[----:B------:R-:W4:Y:S01]  /*5590*/  LDCU.64 UR6, c[0x4][0x88] ;  /* 0x01001100ff0677ac */ /* 0x000f220008000a00 */
[----:B------:R-:W-:Y:S01]  /*55a0*/  IMAD.MOV.U32 R13, RZ, RZ, RZ ;  /* 0x000000ffff0d7224 */ /* 0x000fe200078e00ff */
[----:B------:R-:W2:Y:S01]  /*55b0*/  LDCU.64 UR4, c[0x4][0x8] ;  /* 0x01000100ff0477ac */ /* 0x000ea20008000a00 */
[----:B-1----:R-:W-:Y:S01]  /*55c0*/  MOV R5, UR9 ;  /* 0x0000000900057c02 */ /* 0x002fe20008000f00 */
[----:B------:R-:W-:Y:S01]  /*55d0*/  IMAD.U32 R4, RZ, RZ, UR8 ;  /* 0x00000008ff047e24 */ /* 0x000fe2000f8e00ff */
[----:B----4-:R-:W-:Y:S01]  /*55e0*/  MOV R7, UR7 ;  /* 0x0000000700077c02 */ /* 0x010fe20008000f00 */
[----:B------:R-:W-:Y:S01]  /*55f0*/  IMAD.U32 R6, RZ, RZ, UR6 ;  /* 0x00000006ff067e24 */ /* 0x000fe2000f8e00ff */
[----:B--2---:R-:W-:Y:S01]  /*5600*/  MOV R11, UR5 ;  /* 0x00000005000b7c02 */ /* 0x004fe20008000f00 */
[----:B------:R-:W-:Y:S02]  /*5610*/  IMAD.U32 R10, RZ, RZ, UR4 ;  /* 0x00000004ff0a7e24 */ /* 0x000fe4000f8e00ff */
[----:B------:R-:W-:Y:S07]  /*5620*/  LEPC R20, `(.L_x_85) ;  /* 0x000000001014794e */ /* 0x000fee0000000000 */
[----:B---3-5:R-:W-:Y:S05]  /*5630*/  CALL.ABS.NOINC R14 ;  /* 0x000000000e007343 */ /* 0x028fea0003c00000 */
.L_x_85:
[----:B------:R-:W1:Y:S01]  /*5640*/  LDCU.64 UR8, c[0x4][0x80] ;  /* 0x01001000ff0877ac */ /* 0x000e620008000a00 */
[----:B------:R-:W2:Y:S01]  /*5650*/  LDC.64 R2, c[0x4][R2] ;  /* 0x0100000002027b82 */ /* 0x000ea20000000a00 */
[----:B------:R-:W-:Y:S02]  /*5660*/  HFMA2 R12, -RZ, RZ, 0, 5.9604644775390625e-08 ;  /* 0x00000001ff0c7431 */ /* 0x000fe400000001ff */
[----:B------:R-:W-:Y:S02]  /*5670*/  IMAD.MOV.U32 R8, RZ, RZ, 0x70 ;  /* 0x00000070ff087424 */ /* 0x000fe400078e00ff */
[----:B------:R-:W-:Y:S01]  /*5680*/  IMAD.MOV.U32 R13, RZ, RZ, RZ ;  /* 0x000000ffff0d7224 */ /* 0x000fe200078e00ff */
[----:B------:R-:W3:Y:S01]  /*5690*/  LDCU.64 UR6, c[0x4][0x88] ;  /* 0x01001100ff0677ac */ /* 0x000ee20008000a00 */
[----:B------:R-:W4:Y:S01]  /*56a0*/  LDCU.64 UR4, c[0x4][0x8] ;  /* 0x01000100ff0477ac */ /* 0x000f220008000a00 */
[----:B-1----:R-:W-:Y:S02]  /*56b0*/  MOV R4, UR8 ;  /* 0x0000000800047c02 */ /* 0x002fe40008000f00 */
[----:B------:R-:W-:Y:S02]  /*56c0*/  MOV R5, UR9 ;  /* 0x0000000900057c02 */ /* 0x000fe40008000f00 */
[----:B---3--:R-:W-:Y:S01]  /*56d0*/  MOV R7, UR7 ;  /* 0x0000000700077c02 */ /* 0x008fe20008000f00 */
[----:B------:R-:W-:Y:S01]  /*56e0*/  IMAD.U32 R6, RZ, RZ, UR6 ;  /* 0x00000006ff067e24 */ /* 0x000fe2000f8e00ff */
[----:B----4-:R-:W-:Y:S01]  /*56f0*/  MOV R11, UR5 ;  /* 0x00000005000b7c02 */ /* 0x010fe20008000f00 */
[----:B------:R-:W-:Y:S02]  /*5700*/  IMAD.U32 R10, RZ, RZ, UR4 ;  /* 0x00000004ff0a7e24 */ /* 0x000fe4000f8e00ff */
[----:B------:R-:W-:Y:S07]  /*5710*/  LEPC R20, `(.L_x_84) ;  /* 0x000000001014794e */ /* 0x000fee0000000000 */
[----:B--2---:R-:W-:Y:S05]  /*5720*/  CALL.ABS.NOINC R2 ;  /* 0x0000000002007343 */ /* 0x004fea0003c00000 */
.L_x_84:
[----:B------:R-:W-:Y:S01]  /*5730*/  ISETP.NE.U32.AND P4, PT, R58, RZ, PT ;  /* 0x000000ff3a00720c */ /* 0x000fe20003f85070 */
[----:B------:R-:W-:Y:S01]  /*5740*/  UISETP.NE.AND UP2, UPT, UR53, URZ, UPT ;  /* 0x000000ff3500728c */ /* 0x000fe2000bf45270 */
[----:B------:R-:W-:Y:S01]  /*5750*/  ISETP.NE.U32.AND P2, PT, RZ, UR38, PT ;  /* 0x00000026ff007c0c */ /* 0x000fe2000bf45070 */
[----:B------:R-:W-:Y:S01]  /*5760*/  UISETP.NE.U32.AND UP1, UPT, UR44, URZ, UPT ;  /* 0x000000ff2c00728c */ /* 0x000fe2000bf25070 */
[----:B------:R-:W-:Y:S01]  /*5770*/  ISETP.NE.AND.EX P4, PT, R59, RZ, PT, P4 ;  /* 0x000000ff3b00720c */ /* 0x000fe20003f85340 */
[----:B------:R-:W-:Y:S01]  /*5780*/  UPLOP3.LUT UP0, UPT, UPT, UPT, UPT, 0x40, 0x4 ;  /* 0x000000000004789c */ /* 0x000fe20003f0e870 */
[----:B------:R-:W-:Y:S01]  /*5790*/  ISETP.NE.AND.EX P2, PT, RZ, UR39, PT, P2 ;  /* 0x00000027ff007c0c */ /* 0x000fe2000bf45320 */
[----:B------:R-:W-:Y:S01]  /*57a0*/  UISETP.NE.AND.EX UP1, UPT, UR45, URZ, UPT, UP1 ;  /* 0x000000ff2d00728c */ /* 0x000fe2000bf25310 */
[----:B------:R-:W-:Y:S04]  /*57b0*/  PLOP3.LUT P1, PT, PT, PT, UP2, 0x80, 0x8 ;  /* 0x000000000008781c */ /* 0x000fe80003f2f028 */
[----:B------:R-:W-:Y:S06]  /*57c0*/  @UP2 UPLOP3.LUT UP0, UPT, UPT, UPT, UP1, 0x80, 0x8 ;  /* 0x000000000008289c */ /* 0x000fec0003f0f010 */
[----:B------:R-:W-:Y:S01]  /*57d0*/  PLOP3.LUT P0, PT, PT, PT, UP0, 0x80, 0x8 ;  /* 0x000000000008781c */ /* 0x000fe20003f0f008 */
[----:B------:R-:W-:Y:S01]  /*57e0*/  @!UPT UIADD3 URZ, UPT, UPT, URZ, URZ, URZ ;  /* 0x000000fffffff290 */ /* 0x000fe2000fffe0ff */
[----:B------:R-:W-:Y:S11]  /*57f0*/  BRA.U !UP1, `(.L_x_86) ;  /* 0x0000000109387547 */ /* 0x000ff6000b800000 */
[----:B------:R-:W-:Y:S01]  /*5800*/  UISETP.NE.U32.AND UP0, UPT, UR38, URZ, UPT ;  /* 0x000000ff2600728c */ /* 0x000fe2000bf05070 */
[----:B------:R-:W-:Y:S02]  /*5810*/  HFMA2 R0, -RZ, RZ, 0, 5.9604644775390625e-08 ;  /* 0x00000001ff007431 */ /* 0x000fe400000001ff */
[----:B------:R-:W-:Y:S01]  /*5820*/  IMAD.MOV.U32 R64, RZ, RZ, 0x1 ;  /* 0x00000001ff407424 */ /* 0x000fe200078e00ff */
[----:B------:R-:W-:Y:S06]  /*5830*/  UISETP.NE.AND.EX UP0, UPT, UR39, URZ, UPT, UP0 ;  /* 0x000000ff2700728c */ /* 0x000fec000bf05300 */
[----:B------:R-:W-:Y:S05]  /*5840*/  PLOP3.LUT P3, PT, PT, PT, UP0, 0x80, 0x8 ;  /* 0x000000000008781c */ /* 0x000fea0003f6f008 */
[----:B------:R-:W1:Y:S01]  /*5850*/  @UP0 LDCU.64 UR6, c[0x0][0x888] ;  /* 0x00011100ff0607ac */ /* 0x000e620008000a00 */
[----:B------:R-:W-:Y:S07]  /*5860*/  @UP0 UIMAD UR4, UR36, UR44, URZ ;  /* 0x0000002c240402a4 */ /* 0x000fee000f8e02ff */
[----:B------:R-:W-:Y:S01]  /*5870*/  @!P3 PRMT R64, R0, 0x7610, R64 ;  /* 0x000076100040b816 */ /* 0x000fe20000000040 */
[----:B-1----:R-:W-:Y:S03]  /*5880*/  @UP0 UIMAD.WIDE UR6, UR4, 0x4, UR6 ;  /* 0x00000004040608a5 */ /* 0x002fe6000f8e0206 */
[----:B------:R-:W1:Y:S03]  /*5890*/  @!UP0 LDCU UR4, c[0x0][0x880] ;  /* 0x00011000ff0487ac */ /* 0x000e660008000800 */
[----:B------:R-:W-:Y:S01]  /*58a0*/  IMAD.U32 R2, RZ, RZ, UR6 ;  /* 0x00000006ff027e24 */ /* 0x000fe2000f8e00ff */
[----:B------:R-:W-:Y:S05]  /*58b0*/  MOV R3, UR7 ;  /* 0x0000000700037c02 */ /* 0x000fea0008000f00 */
[----:B-----5:R2:W5:Y:S02]  /*58c0*/  @P3 LDG.E R35, desc[UR46][R2.64] ;  /* 0x0000002e02233981 */ /* 0x020564000c1e1900 */
[----:B-12---:R-:W-:Y:S02]  /*58d0*/  @!P3 IMAD.U32 R35, RZ, RZ, UR4 ;  /* 0x00000004ff23be24 */ /* 0x006fe4000f8e00ff */
.L_x_86:
[----:B------:R-:W-:Y:S05]  /*58e0*/  @!P4 BRA `(.L_x_87) ;  /* 0x000000000020c947 */ /* 0x000fea0003800000 */
[----:B------:R-:W-:Y:S04]  /*58f0*/  ISETP.NE.U32.AND P3, PT, R56, RZ, PT ;  /* 0x000000ff3800720c */ /* 0x000fe80003f65070 */
[----:B------:R-:W-:Y:S11]  /*5900*/  ISETP.NE.AND.EX P3, PT, R57, RZ, PT, P3 ;  /* 0x000000ff3900720c */ /* 0x000ff60003f65330 */
[----:B------:R-:W-:Y:S02]  /*5910*/  @!UPT UIADD3 URZ, UPT, UPT, URZ, URZ, URZ ;  /* 0x000000fffffff290 */ /* 0x000fe4000fffe0ff */
[----:B------:R-:W1:Y:S01]  /*5920*/  @P3 LDC.64 R2, c[0x0][0x8a8] ;  /* 0x00022a00ff023b82 */ /* 0x000e620000000a00 */
[----:B------:R-:W-:Y:S04]  /*5930*/  @P3 IMAD R0, R58, UR36, RZ ;  /* 0x000000243a003c24 */ /* 0x000fe8000f8e02ff */
[----:B-1----:R-:W-:Y:S05]  /*5940*/  @P3 IMAD.WIDE R2, R0, 0x4, R2 ;  /* 0x0000000400023825 */ /* 0x002fea00078e0202 */
[----:B-----5:R1:W5:Y:S02]  /*5950*/  @P3 LDG.E R33, desc[UR46][R2.64] ;  /* 0x0000002e02213981 */ /* 0x020364000c1e1900 */
[----:B-1----:R-:W2:Y:S02]  /*5960*/  @!P3 LDC R33, c[0x0][0x8a0] ;  /* 0x00022800ff21bb82 */ /* 0x002ea40000000800 */
.L_x_87:
[----:B-----5:R-:W-:Y:S01]  /*5970*/  FSETP.NEU.AND P3, PT, R35, RZ, PT ;  /* 0x000000ff2300720b */ /* 0x020fe20003f6d000 */
[----:B------:R-:W-:Y:S01]  /*5980*/  IMAD.U32 R2, RZ, RZ, UR56 ;  /* 0x00000038ff027e24 */ /* 0x000fe2000f8e00ff */
[----:B------:R-:W-:Y:S01]  /*5990*/  SEL R5, RZ, 0xffffffff, P2 ;  /* 0xffffffffff057807 */ /* 0x000fe20001000000 */
[----:B------:R-:W-:Y:S01]  /*59a0*/  ULOP3.LUT UR4, UR51, 0x1, URZ, 0x3c, !UPT ;  /* 0x0000000133047892 */ /* 0x000fe2000f8e3cff */
[----:B------:R-:W-:Y:S01]  /*59b0*/  @P1 LOP3.LUT P2, RZ, R64, 0xff, RZ, 0xc0, !PT ;  /* 0x000000ff40ff1812 */ /* 0x000fe2000784c0ff */
[----:B------:R-:W-:Y:S01]  /*59c0*/  BSSY B1, `(.L_x_88) ;  /* 0x000004b000017945 */ /* 0x000fe20003800000 */
[----:B------:R-:W-:Y:S01]  /*59d0*/  @P1 SEL R0, RZ, 0xffffffff, P3 ;  /* 0xffffffffff001807 */ /* 0x000fe20001800000 */
[----:B------:R-:W-:Y:S01]  /*59e0*/  IMAD.MOV.U32 R85, RZ, RZ, 0x1 ;  /* 0x00000001ff557424 */ /* 0x000fe200078e00ff */
[----:B------:R-:W-:Y:S01]  /*59f0*/  LEA R2, R2, UR48, 0x3 ;  /* 0x0000003002027c11 */ /* 0x000fe2000f8e18ff */
[----:B------:R-:W-:Y:S01]  /*5a00*/  IMAD.U32 R83, RZ, RZ, UR4 ;  /* 0x00000004ff537e24 */ /* 0x000fe2000f8e00ff */
[----:B------:R-:W-:Y:S01]  /*5a10*/  @P0 SEL R0, R5, R0, !P2 ;  /* 0x0000000005000207 */ /* 0x000fe20005000000 */
[----:B------:R-:W-:Y:S01]  /*5a20*/  IMAD.U32 R84, RZ, RZ, UR56 ;  /* 0x00000038ff547e24 */ /* 0x000fe2000f8e00ff */
[C---:B------:R-:W-:Y:S02]  /*5a30*/  LEA R82, R31.reuse, UR48, 0x3 ;  /* 0x000000301f527c11 */ /* 0x040fe4000f8e18ff */
[----:B------:R-:W-:Y:S02]  /*5a40*/  CS2R R54, SRZ ;  /* 0x0000000000367805 */ /* 0x000fe4000001ff00 */
[----:B------:R-:W-:Y:S02]  /*5a50*/  @P1 LOP3.LUT R0, R0, 0x1, RZ, 0xc0, !PT ;  /* 0x0000000100001812 */ /* 0x000fe400078ec0ff */
[----:B------:R-:W-:Y:S02]  /*5a60*/  CS2R R52, SRZ ;  /* 0x0000000000347805 */ /* 0x000fe4000001ff00 */
[----:B------:R-:W-:Y:S02]  /*5a70*/  SHF.L.U32 R3, R72, 0x1f, RZ ;  /* 0x0000001f48037819 */ /* 0x000fe400000006ff */
[----:B------:R-:W-:Y:S02]  /*5a80*/  CS2R R50, SRZ ;  /* 0x0000000000327805 */ /* 0x000fe4000001ff00 */
[----:B------:R-:W-:Y:S02]  /*5a90*/  ISETP.NE.U32.OR P5, PT, R0, 0x1, !P1 ;  /* 0x000000010000780c */ /* 0x000fe40004fa5470 */
[----:B------:R-:W-:Y:S02]  /*5aa0*/  CS2R R48, SRZ ;  /* 0x0000000000307805 */ /* 0x000fe4000001ff00 */
[----:B------:R-:W-:Y:S02]  /*5ab0*/  PLOP3.LUT P2, PT, PT, PT, UP1, 0x80, 0x8 ;  /* 0x000000000008781c */ /* 0x000fe40003f4f018 */
[----:B------:R-:W-:Y:S02]  /*5ac0*/  CS2R R46, SRZ ;  /* 0x00000000002e7805 */ /* 0x000fe4000001ff00 */
[----:B------:R-:W-:Y:S02]  /*5ad0*/  LEA.HI R34, R31, R31, RZ, 0x1 ;  /* 0x0000001f1f227211 */ /* 0x000fe400078f08ff */
[----:B------:R-:W-:Y:S02]  /*5ae0*/  CS2R R44, SRZ ;  /* 0x00000000002c7805 */ /* 0x000fe4000001ff00 */
[----:B------:R-:W-:Y:S02]  /*5af0*/  LOP3.LUT P4, R77, R64, 0xff, RZ, 0xc0, !PT ;  /* 0x000000ff404d7812 */ /* 0x000fe4000788c0ff */
[----:B------:R-:W-:Y:S02]  /*5b00*/  CS2R R42, SRZ ;  /* 0x00000000002a7805 */ /* 0x000fe4000001ff00 */
[----:B------:R-:W-:Y:S02]  /*5b10*/  SEL R4, RZ, 0xffffffff, P3 ;  /* 0xffffffffff047807 */ /* 0x000fe40001800000 */
[----:B------:R-:W-:Y:S02]  /*5b20*/  CS2R R40, SRZ ;  /* 0x0000000000287805 */ /* 0x000fe4000001ff00 */
[----:B------:R-:W-:Y:S02]  /*5b30*/  P2R R79, PR, RZ, 0x20 ;  /* 0x00000020ff4f7803 */ /* 0x000fe40000000000 */
[----:B------:R-:W-:Y:S02]  /*5b40*/  @P5 SHF.L.U32 R0, R83, 0x1f, RZ ;  /* 0x0000001f53005819 */ /* 0x000fe400000006ff */
[----:B------:R-:W-:Y:S02]  /*5b50*/  @P2 SEL R4, R5, R4, !P4 ;  /* 0x0000000405042207 */ /* 0x000fe40006000000 */
[----:B------:R1:W3:Y:S02]  /*5b60*/  @P5 SYNCS.PHASECHK.TRANS64.TRYWAIT P1, [R2+URZ+0x60], R0 ;  /* 0x00006000020055a7 */ /* 0x0002e400080211ff */
[----:B------:R-:W-:Y:S04]  /*5b70*/  LOP3.LUT R4, R4, 0x1, RZ, 0xc0, !PT ;  /* 0x0000000104047812 */ /* 0x000fe800078ec0ff */
[----:B------:R-:W-:Y:S04]  /*5b80*/  ISETP.NE.U32.AND P2, PT, R4, 0x1, PT ;  /* 0x000000010400780c */ /* 0x000fe80003f45070 */
[----:B------:R-:W-:Y:S01]  /*5b90*/  P2R R86, PR, RZ, 0x4 ;  /* 0x00000004ff567803 */ /* 0x000fe20000000000 */
[----:B------:R4:W2:Y:S01]  /*5ba0*/  SYNCS.PHASECHK.TRANS64.TRYWAIT P0, [R82+URZ+0xc0], R3 ;  /* 0x0000c003520075a7 */ /* 0x0008a200080011ff */
[C---:B-1----:R-:W-:Y:S01]  /*5bb0*/  IMAD.SHL.U32 R0, R34.reuse, 0x20, RZ ;  /* 0x0000002022007824 */ /* 0x042fe200078e00ff */
[----:B------:R-:W-:Y:S04]  /*5bc0*/  LOP3.LUT R34, R34, 0xffe, RZ, 0xc0, !PT ;  /* 0x00000ffe22227812 */ /* 0x000fe800078ec0ff */
[----:B------:R-:W-:Y:S01]  /*5bd0*/  LOP3.LUT R0, R0, 0xffffffc0, RZ, 0xc0, !PT ;  /* 0xffffffc000007812 */ /* 0x000fe200078ec0ff */
[----:B------:R-:W-:Y:S04]  /*5be0*/  IMAD.IADD R34, R31, 0x1, -R34 ;  /* 0x000000011f227824 */ /* 0x000fe800078e0a22 */
[----:B------:R-:W-:Y:S04]  /*5bf0*/  IMAD.IADD R0, R32, 0x1, R0 ;  /* 0x0000000120007824 */ /* 0x000fe800078e0200 */
[----:B------:R-:W-:Y:S01]  /*5c00*/  IMAD R34, R34, 0x100000, R0 ;  /* 0x0010000022227824 */ /* 0x000fe200078e0200 */
[----:B---3--:R-:W-:Y:S01]  /*5c10*/  @P5 SEL R85, RZ, 0x1, !P1 ;  /* 0x00000001ff555807 */ /* 0x008fe20004800000 */
[----:B----4-:R-:W-:Y:S06]  /*5c20*/  @!P5 BRA `(.L_x_89) ;  /* 0x000000000090d947 */ /* 0x010fec0003800000 */
[----:B------:R-:W-:Y:S01]  /*5c30*/  HFMA2 R47, -RZ, RZ, 0, 0 ;  /* 0x00000000ff2f7431 */ /* 0x000fe200000001ff */
[----:B------:R-:W-:Y:S01]  /*5c40*/  ISETP.NE.AND P1, PT, R85, RZ, PT ;  /* 0x000000ff5500720c */ /* 0x000fe20003f25270 */
[----:B------:R-:W-:Y:S01]  /*5c50*/  IMAD.U32 R5, RZ, RZ, UR56 ;  /* 0x00000038ff057e24 */ /* 0x000fe2000f8e00ff */
[----:B------:R-:W-:Y:S11]  /*5c60*/  BSSY B0, `(.L_x_90) ;  /* 0x0000005000007945 */ /* 0x000ff60003800000 */
[----:B------:R-:W-:Y:S05]  /*5c70*/  @P1 BRA `(.L_x_91) ;  /* 0x00000000000c1947 */ /* 0x000fea0003800000 */
[----:B------:R-:W-:Y:S04]  /*5c80*/  SHF.L.U32 R0, R83, 0x1f, RZ ;  /* 0x0000001f53007819 */ /* 0x000fe800000006ff */
[----:B------:R-:W1:Y:S02]  /*5c90*/  SYNCS.PHASECHK.TRANS64.TRYWAIT P1, [R2+URZ+0x60], R0 ;  /* 0x00006000020075a7 */ /* 0x000e6400080211ff */
[----:B-1----:R-:W-:Y:S05]  /*5ca0*/  @!P1 BRA `(.L_x_92) ;  /* 0x0000001c00689947 */ /* 0x002fea0003800000 */
.L_x_91:
[----:B------:R-:W-:Y:S05]  /*5cb0*/  BSYNC B0 ;  /* 0x0000000000007941 */ /* 0x000fea0003800000 */
.L_x_90:
[----:B------:R-:W-:Y:S01]  /*5cc0*/  ISETP.NE.AND P1, PT, R86, RZ, PT ;  /* 0x000000ff5600720c */ /* 0x000fe20003f25270 */
[----:B------:R-:W-:Y:S01]  /*5cd0*/  IMAD.MOV.U32 R46, RZ, RZ, RZ ;  /* 0x000000ffff2e7224 */ /* 0x000fe200078e00ff */
[----:B------:R-:W-:Y:S02]  /*5ce0*/  CS2R R44, SRZ ;  /* 0x00000000002c7805 */ /* 0x000fe4000001ff00 */
[----:B------:R-:W-:Y:S02]  /*5cf0*/  CS2R R42, SRZ ;  /* 0x00000000002a7805 */ /* 0x000fe4000001ff00 */
[----:B------:R-:W-:Y:S02]  /*5d00*/  CS2R R40, SRZ ;  /* 0x0000000000287805 */ /* 0x000fe4000001ff00 */
[----:B------:R-:W-:Y:S02]  /*5d10*/  CS2R R50, SRZ ;  /* 0x0000000000327805 */ /* 0x000fe4000001ff00 */
[----:B------:R-:W-:Y:S02]  /*5d20*/  CS2R R48, SRZ ;  /* 0x0000000000307805 */ /* 0x000fe4000001ff00 */
[----:B------:R-:W-:Y:S02]  /*5d30*/  CS2R R54, SRZ ;  /* 0x0000000000367805 */ /* 0x000fe4000001ff00 */
[----:B------:R-:W-:Y:S01]  /*5d40*/  CS2R R52, SRZ ;  /* 0x0000000000347805 */ /* 0x000fe2000001ff00 */
[----:B------:R-:W-:Y:S01]  /*5d50*/  @P1 IMAD R5, R5, 0x800, R68 ;  /* 0x0000080005051824 */ /* 0x000fe200078e0244 */
[----:B------:R-:W-:Y:S05]  /*5d60*/  @P1 WARPSYNC.ALL ;  /* 0x0000000000001948 */ /* 0x000fea0003800000 */
[----:B------:R-:W-:Y:S01]  /*5d70*/  @P1 LEA R5, R5, UR48, 0x2 ;  /* 0x0000003005051c11 */ /* 0x000fe2000f8e10ff */
[----:B------:R-:W-:Y:S04]  /*5d80*/  UIADD3 UR5, UPT, UPT, UR56, 0x1, URZ ;  /* 0x0000000138057890 */ /* 0x000fe8000fffe0ff */
[----:B------:R3:W4:Y:S01]  /*5d90*/  @P1 LDSM.16.M88.4 R40, [R5+0x400] ;  /* 0x000400000528183b */ /* 0x0007220000000200 */
[----:B------:R-:W-:Y:S01]  /*5da0*/  @P1 VIADD R4, R5, 0x400 ;  /* 0x0000040005041836 */ /* 0x000fe20000000000 */
[----:B------:R-:W-:Y:S01]  /*5db0*/  UISETP.NE.AND UP0, UPT, UR5, 0x3, UPT ;  /* 0x000000030500788c */ /* 0x000fe2000bf05270 */
[C-C-:B-1----:R-:W-:Y:S02]  /*5dc0*/  @P1 IMAD R2, R74.reuse, 0x4, R5.reuse ;  /* 0x000000044a021824 */ /* 0x142fe400078e0205 */
[C---:B------:R-:W-:Y:S01]  /*5dd0*/  @P1 IMAD R4, R73.reuse, 0x4, R4 ;  /* 0x0000000449041824 */ /* 0x040fe200078e0204 */
[----:B------:R-:W-:Y:S01]  /*5de0*/  USEL UR4, URZ, 0x1, UP0 ;  /* 0x00000001ff047887 */ /* 0x000fe20008000000 */
[----:B------:R-:W-:Y:S01]  /*5df0*/  @P1 IMAD R0, R73, 0x4, R5 ;  /* 0x0000000449001824 */ /* 0x000fe200078e0205 */
[----:B------:R3:W1:Y:S01]  /*5e00*/  @P1 LDSM.16.M88.4 R44, [R2+0x400] ;  /* 0x00040000022c183b */ /* 0x0006620000000200 */
[----:B------:R-:W-:Y:S01]  /*5e10*/  @P1 IMAD R4, R74, 0x4, R4 ;  /* 0x000000044a041824 */ /* 0x000fe200078e0204 */
[----:B------:R-:W-:Y:S02]  /*5e20*/  USEL UR5, UR5, URZ, UP0 ;  /* 0x000000ff05057287 */ /* 0x000fe40008000000 */
[----:B------:R3:W1:Y:S01]  /*5e30*/  @P1 LDSM.16.M88.4 R48, [R0+0x400] ;  /* 0x000400000030183b */ /* 0x0006620000000200 */
[----:B------:R-:W-:Y:S03]  /*5e40*/  LOP3.LUT R83, R83, UR4, RZ, 0x3c, !PT ;  /* 0x0000000453537c12 */ /* 0x000fe6000f8e3cff */
[----:B------:R3:W1:Y:S01]  /*5e50*/  @P1 LDSM.16.M88.4 R52, [R4] ;  /* 0x000000000434183b */ /* 0x0006620000000200 */
[----:B------:R-:W-:Y:S03]  /*5e60*/  IMAD.U32 R84, RZ, RZ, UR5 ;  /* 0x00000005ff547e24 */ /* 0x000fe6000f8e00ff */
.L_x_89:
[----:B------:R-:W-:Y:S05]  /*5e70*/  BSYNC B1 ;  /* 0x0000000000017941 */ /* 0x000fea0003800000 */
.L_x_88:
[----:B---3--:R-:W-:Y:S04]  /*5e80*/  SHF.R.U32.HI R0, RZ, 0x15, R34 ;  /* 0x00000015ff007819 */ /* 0x008fe80000011622 */
[----:B------:R-:W-:Y:S01]  /*5e90*/  LOP3.LUT P1, RZ, R0, 0x3, R69, 0x48, !PT ;  /* 0x0000000300ff7812 */ /* 0x000fe20007824845 */
[----:B------:R-:W-:Y:S01]  /*5ea0*/  @!UPT UIADD3 URZ, UPT, UPT, URZ, URZ, URZ ;  /* 0x000000fffffff290 */ /* 0x000fe2000fffe0ff */
[----:B--2---:R-:W-:Y:S11]  /*5eb0*/  @P0 BRA `(.L_x_93) ;  /* 0x0000000000080947 */ /* 0x004ff60003800000 */
[----:B------:R-:W2:Y:S02]  /*5ec0*/  SYNCS.PHASECHK.TRANS64.TRYWAIT P0, [R82+URZ+0xc0], R3 ;  /* 0x0000c003520075a7 */ /* 0x000ea400080011ff */
[----:B--2---:R-:W-:Y:S05]  /*5ed0*/  @!P0 BRA `(.L_x_94) ;  /* 0x0000001800f08947 */ /* 0x004fea0003800000 */
.L_x_93:
[----:B------:R-:W-:Y:S05]  /*5ee0*/  @!P1 BRA `(.L_x_95) ;  /* 0x0000000000409947 */ /* 0x000fea0003800000 */
[----:B------:R-:W3:Y:S01]  /*5ef0*/  LDCU.64 UR8, c[0x4][0x70] ;  /* 0x01000e00ff0877ac */ /* 0x000ee20008000a00 */
[----:B--2---:R-:W-:Y:S01]  /*5f00*/  MOV R3, 0x0 ;  /* 0x0000000000037802 */ /* 0x004fe20000000f00 */
[----:B------:R-:W-:Y:S02]  /*5f10*/  HFMA2 R12, -RZ, RZ, 0, 5.9604644775390625e-08 ;  /* 0x00000001ff0c7431 */ /* 0x000fe400000001ff */
[----:B------:R-:W-:Y:S02]  /*5f20*/  IMAD.MOV.U32 R8, RZ, RZ, 0x192 ;  /* 0x00000192ff087424 */ /* 0x000fe400078e00ff */
[----:B------:R-:W-:Y:S01]  /*5f30*/  IMAD.MOV.U32 R13, RZ, RZ, RZ ;  /* 0x000000ffff0d7224 */ /* 0x000fe200078e00ff */
[----:B------:R-:W2:Y:S01]  /*5f40*/  LDCU.64 UR6, c[0x4][0x78] ;  /* 0x01000f00ff0677ac */ /* 0x000ea20008000a00 */
[----:B------:R-:W1:Y:S01]  /*5f50*/  LDC.64 R2, c[0x4][R3] ;  /* 0x0100000003027b82 */ /* 0x000e620000000a00 */
[----:B------:R-:W5:Y:S01]  /*5f60*/  LDCU.64 UR4, c[0x4][0x10] ;  /* 0x01000200ff0477ac */ /* 0x000f620008000a00 */
[----:B---3--:R-:W-:Y:S01]  /*5f70*/  MOV R5, UR9 ;  /* 0x0000000900057c02 */ /* 0x008fe20008000f00 */
[----:B------:R-:W-:Y:S01]  /*5f80*/  IMAD.U32 R4, RZ, RZ, UR8 ;  /* 0x00000008ff047e24 */ /* 0x000fe2000f8e00ff */
[----:B--2---:R-:W-:Y:S01]  /*5f90*/  MOV R7, UR7 ;  /* 0x0000000700077c02 */ /* 0x004fe20008000f00 */
[----:B------:R-:W-:Y:S01]  /*5fa0*/  IMAD.U32 R6, RZ, RZ, UR6 ;  /* 0x00000006ff067e24 */ /* 0x000fe2000f8e00ff */
[----:B-----5:R-:W-:Y:S01]  /*5fb0*/  MOV R11, UR5 ;  /* 0x00000005000b7c02 */ /* 0x020fe20008000f00 */
[----:B------:R-:W-:Y:S02]  /*5fc0*/  IMAD.U32 R10, RZ, RZ, UR4 ;  /* 0x00000004ff0a7e24 */ /* 0x000fe4000f8e00ff */
[----:B------:R-:W-:Y:S07]  /*5fd0*/  LEPC R20, `(.L_x_95) ;  /* 0x000000001014794e */ /* 0x000fee0000000000 */
[----:B-1--4-:R-:W-:Y:S05]  /*5fe0*/  CALL.ABS.NOINC R2 ;  /* 0x0000000002007343 */ /* 0x012fea0003c00000 */
.L_x_95:
[----:B------:R-:W-:Y:S05]  /*5ff0*/  WARPSYNC.ALL ;  /* 0x0000000000007948 */ /* 0x000fea0003800000 */
[----:B------:R-:W-:Y:S01]  /*6000*/  R2UR UR4, R34 ;  /* 0x00000000220472ca */ /* 0x000fe200000e0000 */
[----:B------:R-:W-:Y:S01]  /*6010*/  BSSY.RECONVERGENT B0, `(.L_x_96) ;  /* 0x000003e000007945 */ /* 0x000fe20003800200 */
[----:B------:R-:W-:Y:S02]  /*6020*/  MOV R20, UR56 ;  /* 0x0000003800147c02 */ /* 0x000fe40008000f00 */
[----:B------:R-:W-:Y:S02]  /*6030*/  SHF.L.U32 R80, R74, 0x2, RZ ;  /* 0x000000024a507819 */ /* 0x000fe400000006ff */
[----:B------:R-:W-:Y:S02]  /*6040*/  LEA R20, R20, R68, 0xb ;  /* 0x0000004414147211 */ /* 0x000fe400078e58ff */
[----:B------:R-:W-:Y:S02]  /*6050*/  SHF.L.U32 R81, R73, 0x2, RZ ;  /* 0x0000000249517819 */ /* 0x000fe400000006ff */
[----:B------:R-:W-:Y:S02]  /*6060*/  LEA R20, R20, UR48, 0x2 ;  /* 0x0000003014147c11 */ /* 0x000fe4000f8e10ff */
[----:B------:R-:W-:Y:S01]  /*6070*/  ISETP.NE.AND P0, PT, R75, RZ, PT ;  /* 0x000000ff4b00720c */ /* 0x000fe20003f05270 */
[----:B------:R-:W3:Y:S02]  /*6080*/  LDTM.16dp128bit.x8 R4, tmem[UR4] ;  /* 0x00000004000479ee */ /* 0x000ee40008180000 */
[C---:B---3--:R-:W-:Y:S01]  /*6090*/  FMUL R0, R33.reuse, R4 ;  /* 0x0000000421007220 */ /* 0x048fe20000400000 */
[C---:B------:R-:W-:Y:S01]  /*60a0*/  FMUL R2, R33.reuse, R5 ;  /* 0x0000000521027220 */ /* 0x040fe20000400000 */
[C---:B--2---:R-:W-:Y:S01]  /*60b0*/  FMUL R3, R33.reuse, R6 ;  /* 0x0000000621037220 */ /* 0x044fe20000400000 */
[----:B------:R-:W-:Y:S01]  /*60c0*/  FMUL R7, R33, R7 ;  /* 0x0000000721077220 */ /* 0x000fe20000400000 */
[----:B----4-:R-:W-:Y:S01]  /*60d0*/  FFMA R36, R35, R40, R0 ;  /* 0x0000002823247223 */ /* 0x010fe20000000000 */
[----:B------:R-:W-:Y:S01]  /*60e0*/  FMUL R4, R33, R8 ;  /* 0x0000000821047220 */ /* 0x000fe20000400000 */
[----:B------:R-:W-:Y:S01]  /*60f0*/  FFMA R37, R35, R41, R2 ;  /* 0x0000002923257223 */ /* 0x000fe20000000002 */
[----:B------:R-:W-:Y:S01]  /*6100*/  FMUL R5, R33, R9 ;  /* 0x0000000921057220 */ /* 0x000fe20000400000 */
[----:B------:R-:W-:Y:S01]  /*6110*/  FFMA R38, R35, R42, R3 ;  /* 0x0000002a23267223 */ /* 0x000fe20000000003 */
[----:B------:R-:W-:Y:S01]  /*6120*/  FMUL R6, R33, R10 ;  /* 0x0000000a21067220 */ /* 0x000fe20000400000 */
[----:B------:R-:W-:Y:S01]  /*6130*/  FFMA R39, R35, R43, R7 ;  /* 0x0000002b23277223 */ /* 0x000fe20000000007 */
[----:B------:R-:W-:Y:S01]  /*6140*/  FMUL R11, R33, R11 ;  /* 0x0000000b210b7220 */ /* 0x000fe20000400000 */
[----:B-1----:R-:W-:Y:S01]  /*6150*/  FFMA R4, R35, R44, R4 ;  /* 0x0000002c23047223 */ /* 0x002fe20000000004 */
[----:B------:R-:W-:Y:S01]  /*6160*/  FMUL R8, R33, R12 ;  /* 0x0000000c21087220 */ /* 0x000fe20000400000 */
[----:B------:R-:W-:Y:S01]  /*6170*/  FFMA R5, R35, R45, R5 ;  /* 0x0000002d23057223 */ /* 0x000fe20000000005 */
[----:B------:R1:W-:Y:S01]  /*6180*/  STSM.16.M88.4 [R20+0x400], R36 ;  /* 0x0004002414007844 */ /* 0x0003e20000000200 */
[----:B------:R-:W-:Y:S01]  /*6190*/  FMUL R9, R33, R13 ;  /* 0x0000000d21097220 */ /* 0x000fe20000400000 */
[----:B------:R-:W-:Y:S01]  /*61a0*/  FFMA R6, R35, R46, R6 ;  /* 0x0000002e23067223 */ /* 0x000fe20000000006 */
[C---:B------:R-:W-:Y:S01]  /*61b0*/  FMUL R10, R33.reuse, R14 ;  /* 0x0000000e210a7220 */ /* 0x040fe20000400000 */
[----:B------:R-:W-:Y:S01]  /*61c0*/  FMUL R13, R33, R17 ;  /* 0x00000011210d7220 */ /* 0x000fe20000400000 */
[C---:B------:R-:W-:Y:S01]  /*61d0*/  IADD3 R17, PT, PT, R80.reuse, 0x400, R20 ;  /* 0x0000040050117810 */ /* 0x040fe20007ffe014 */
[----:B------:R-:W-:Y:S01]  /*61e0*/  FFMA R7, R35, R47, R11 ;  /* 0x0000002f23077223 */ /* 0x000fe2000000000b */
[----:B------:R-:W-:Y:S01]  /*61f0*/  FMUL R15, R33, R15 ;  /* 0x0000000f210f7220 */ /* 0x000fe20000400000 */
[----:B------:R-:W-:Y:S01]  /*6200*/  FFMA R8, R35, R48, R8 ;  /* 0x0000003023087223 */ /* 0x000fe20000000008 */
[----:B------:R-:W-:Y:S01]  /*6210*/  FMUL R12, R33, R16 ;  /* 0x00000010210c7220 */ /* 0x000fe20000400000 */
[C---:B------:R-:W-:Y:S01]  /*6220*/  FFMA R9, R35.reuse, R49, R9 ;  /* 0x0000003123097223 */ /* 0x040fe20000000009 */
[----:B------:R1:W-:Y:S01]  /*6230*/  STSM.16.M88.4 [R17], R4 ;  /* 0x0000000411007844 */ /* 0x0003e20000000200 */
[----:B------:R-:W-:Y:S01]  /*6240*/  FFMA R10, R35, R50, R10 ;  /* 0x00000032230a7223 */ /* 0x000fe2000000000a */
[----:B------:R-:W-:Y:S01]  /*6250*/  FMUL R14, R33, R18 ;  /* 0x00000012210e7220 */ /* 0x000fe20000400000 */
[----:B------:R-:W-:Y:S01]  /*6260*/  IADD3 R16, PT, PT, R81, 0x400, R20 ;  /* 0x0000040051107810 */ /* 0x000fe20007ffe014 */
[----:B------:R-:W-:Y:S01]  /*6270*/  FFMA R11, R35, R51, R15 ;  /* 0x00000033230b7223 */ /* 0x000fe2000000000f */
[----:B------:R-:W-:Y:S01]  /*6280*/  FMUL R19, R33, R19 ;  /* 0x0000001321137220 */ /* 0x000fe20000400000 */
[C---:B------:R-:W-:Y:S01]  /*6290*/  FFMA R12, R35.reuse, R52, R12 ;  /* 0x00000034230c7223 */ /* 0x040fe2000000000c */
[C---:B------:R-:W-:Y:S01]  /*62a0*/  FFMA R13, R35.reuse, R53, R13 ;  /* 0x00000035230d7223 */ /* 0x040fe2000000000d */
[C---:B------:R-:W-:Y:S01]  /*62b0*/  FFMA R14, R35.reuse, R54, R14 ;  /* 0x00000036230e7223 */ /* 0x040fe2000000000e */
[----:B------:R1:W-:Y:S01]  /*62c0*/  STSM.16.M88.4 [R16], R8 ;  /* 0x0000000810007844 */ /* 0x0003e20000000200 */
[----:B------:R-:W-:Y:S01]  /*62d0*/  IADD3 R0, PT, PT, R80, R16, RZ ;  /* 0x0000001050007210 */ /* 0x000fe20007ffe0ff */
[----:B------:R-:W-:Y:S05]  /*62e0*/  FFMA R15, R35, R55, R19 ;  /* 0x00000037230f7223 */ /* 0x000fea0000000013 */
[----:B------:R1:W-:Y:S01]  /*62f0*/  STSM.16.M88.4 [R0], R12 ;  /* 0x0000000c00007844 */ /* 0x0003e20000000200 */
[----:B------:R-:W-:Y:S01]  /*6300*/  @!PT LDS RZ, [RZ] ;  /* 0x00000000fffff984 */ /* 0x000fe20000000800 */
[----:B------:R-:W-:Y:S01]  /*6310*/  @!PT LDS RZ, [RZ] ;  /* 0x00000000fffff984 */ /* 0x000fe20000000800 */
[----:B------:R-:W-:Y:S01]  /*6320*/  @!PT LDS RZ, [RZ] ;  /* 0x00000000fffff984 */ /* 0x000fe20000000800 */
[----:B------:R-:W-:Y:S01]  /*6330*/  @!PT LDS RZ, [RZ] ;  /* 0x00000000fffff984 */ /* 0x000fe20000000800 */
[----:B------:R2:W-:Y:S06]  /*6340*/  MEMBAR.ALL.CTA ;  /* 0x0000000000007992 */ /* 0x0005ec0000008000 */
[----:B--2---:R-:W2:Y:S02]  /*6350*/  FENCE.VIEW.ASYNC.S ;  /* 0x00000000000073c6 */ /* 0x004ea40000000000 */
[----:B--2---:R-:W-:Y:S06]  /*6360*/  BAR.SYNC.DEFER_BLOCKING 0x1, 0x80 ;  /* 0x0042000000007b1d */ /* 0x004fec0000010000 */
[----:B------:R-:W-:Y:S05]  /*6370*/  @P0 BRA `(.L_x_97) ;  /* 0x00000000001c0947 */ /* 0x000fea0003800000 */
[----:B------:R-:W-:Y:S02]  /*6380*/  UIADD3 UR6, UP0, UPT, UR54, 0x680, URZ ;  /* 0x0000068036067890 */ /* 0x000fe4000ff1e0ff */
[----:B------:R-:W-:Y:S02]  /*6390*/  ULEA UR4, UR56, UR48, 0xd ;  /* 0x0000003038047291 */ /* 0x000fe4000f8e68ff */
[----:B------:R-:W-:Y:S02]  /*63a0*/  UIADD3.X UR7, UPT, UPT, URZ, UR55, URZ, UP0, !UPT ;  /* 0x00000037ff077290 */ /* 0x000fe400087fe4ff */
[----:B------:R-:W-:Y:S01]  /*63b0*/  UIADD3 UR40, UPT, UPT, UR4, 0x400, URZ ;  /* 0x0000040004287890 */ /* 0x000fe2000fffe0ff */
[----:B------:R-:W-:Y:S08]  /*63c0*/  UMOV UR43, UR36 ;  /* 0x00000024002b7c82 */ /* 0x000ff00008000000 */
[----:B------:R2:W-:Y:S02]  /*63d0*/  UTMASTG.3D [UR40], [UR6] ;  /* 0x00000028060073b5 */ /* 0x0005e40008010000 */
[----:B--2---:R0:W-:Y:S02]  /*63e0*/  UTMACMDFLUSH ;  /* 0x00000000000079b7 */ /* 0x0041e40000000000 */
.L_x_97:
[----:B------:R-:W-:Y:S05]  /*63f0*/  BSYNC.RECONVERGENT B0 ;  /* 0x0000000000007941 */ /* 0x000fea0003800200 */
.L_x_96:
[----:B------:R-:W-:Y:S01]  /*6400*/  UIADD3 UR40, UPT, UPT, UR56, 0x1, URZ ;  /* 0x0000000138287890 */ /* 0x000fe2000fffe0ff */
[----:B------:R-:W-:Y:S03]  /*6410*/  BSSY.RECONVERGENT B0, `(.L_x_98) ;  /* 0x0000005000007945 */ /* 0x000fe60003800200 */
[----:B------:R-:W-:Y:S04]  /*6420*/  UISETP.NE.AND UP0, UPT, UR40, 0x3, UPT ;  /* 0x000000032800788c */ /* 0x000fe8000bf05270 */
[----:B------:R-:W-:Y:S01]  /*6430*/  USEL UR43, UR40, URZ, UP0 ;  /* 0x000000ff282b7287 */ /* 0x000fe20008000000 */
[----:B------:R-:W-:Y:S11]  /*6440*/  @P0 BRA `(.L_x_99) ;  /* 0x0000000000040947 */ /* 0x000ff60003800000 */
[----:B------:R-:W-:Y:S04]  /*6450*/  DEPBAR.LE SB0, 0x1 ;  /* 0x000080400000791a */ /* 0x000fe80000000000 */
.L_x_99:
[----:B------:R-:W-:Y:S05]  /*6460*/  BSYNC.RECONVERGENT B0 ;  /* 0x0000000000007941 */ /* 0x000fea0003800200 */
.L_x_98:
[----:B------:R-:W-:Y:S01]  /*6470*/  BAR.SYNC.DEFER_BLOCKING 0x1, 0x80 ;  /* 0x0042000000007b1d */ /* 0x000fe20000010000 */
[----:B------:R-:W-:Y:S01]  /*6480*/  ISETP.NE.AND P1, PT, R79, RZ, PT ;  /* 0x000000ff4f00720c */ /* 0x000fe20003f25270 */
[----:B------:R-:W-:Y:S01]  /*6490*/  UISETP.NE.AND UP0, UPT, UR50, URZ, UPT ;  /* 0x000000ff3200728c */ /* 0x000fe2000bf05270 */
[----:B------:R-:W-:Y:S11]  /*64a0*/  LEA R2, R84, UR48, 0x3 ;  /* 0x0000003054027c11 */ /* 0x000ff6000f8e18ff */
[----:B------:R-:W-:Y:S01]  /*64b0*/  @P1 SHF.L.U32 R3, R83, 0x1f, RZ ;  /* 0x0000001f53031819 */ /* 0x000fe200000006ff */
[----:B------:R-:W-:Y:S06]  /*64c0*/  BRA.U !UP0, `(.L_x_100) ;  /* 0x0000000108247547 */ /* 0x000fec000b800000 */
[----:B-1----:R-:W-:Y:S01]  /*64d0*/  IMAD.U32 R4, RZ, RZ, UR49 ;  /* 0x00000031ff047e24 */ /* 0x002fe2000f8e00ff */
[----:B------:R-:W-:Y:S01]  /*64e0*/  MOV R0, UR37 ;  /* 0x0000002500007c02 */ /* 0x000fe20008000f00 */
[----:B------:R-:W-:Y:S03]  /*64f0*/  UIADD3 UR49, UPT, UPT, UR49, 0x1, URZ ;  /* 0x0000000131317890 */ /* 0x000fe6000fffe0ff */
[----:B------:R-:W-:Y:S01]  /*6500*/  @P1 LEA R4, R4, UR48, 0x3 ;  /* 0x0000003004041c11 */ /* 0x000fe2000f8e18ff */
[----:B------:R-:W-:Y:S04]  /*6510*/  UISETP.NE.AND UP0, UPT, UR49, 0x3, UPT ;  /* 0x000000033100788c */ /* 0x000fe8000bf05270 */
[----:B------:R-:W-:Y:S01]  /*6520*/  @P1 VIADD R4, R4, 0x78 ;  /* 0x0000007804041836 */ /* 0x000fe20000000000 */
[----:B------:R-:W-:Y:S04]  /*6530*/  USEL UR49, UR49, URZ, UP0 ;  /* 0x000000ff31317287 */ /* 0x000fe80008000000 */
[----:B------:R-:W-:Y:S04]  /*6540*/  @P1 PRMT R0, R0, 0x654, R4 ;  /* 0x0000065400001816 */ /* 0x000fe80000000004 */
[----:B------:R2:W-:Y:S04]  /*6550*/  @P1 SYNCS.ARRIVE.TRANS64.RED.A1T0 RZ, [R0+URZ], RZ ;  /* 0x000000ff00ff19a7 */ /* 0x0005e800081004ff */
.L_x_100:
[----:B------:R-:W3:Y:S01]  /*6560*/  @P1 SYNCS.PHASECHK.TRANS64.TRYWAIT P0, [R2+URZ+0x60], R3 ;  /* 0x00006003020015a7 */ /* 0x000ee200080011ff */
[----:B------:R-:W-:Y:S01]  /*6570*/  BSSY B1, `(.L_x_101) ;  /* 0x0000017000017945 */ /* 0x000fe20003800000 */
[----:B---3--:R-:W-:Y:S03]  /*6580*/  @P1 SEL R85, RZ, 0x1, !P0 ;  /* 0x00000001ff551807 */ /* 0x008fe60004000000 */
[----:B------:R-:W-:Y:S05]  /*6590*/  @!P1 BRA `(.L_x_102) ;  /* 0x0000000000509947 */ /* 0x000fea0003800000 */
[----:B------:R-:W-:Y:S01]  /*65a0*/  ISETP.NE.AND P1, PT, R86, RZ, PT ;  /* 0x000000ff5600720c */ /* 0x000fe20003f25270 */
[----:B------:R-:W-:Y:S01]  /*65b0*/  BSSY B0, `(.L_x_103) ;  /* 0x000000a000007945 */ /* 0x000fe20003800000 */
[----:B------:R-:W-:Y:S11]  /*65c0*/  ISETP.NE.AND P0, PT, R85, RZ, PT ;  /* 0x000000ff5500720c */ /* 0x000ff60003f05270 */
[----:B-1----:R-:W-:Y:S05]  /*65d0*/  @P1 IMAD R4, R84, 0x800, R68 ;  /* 0x0000080054041824 */ /* 0x002fea00078e0244 */
[----:B------:R-:W-:Y:S05]  /*65e0*/  @P1 LEA R4, R4, UR48, 0x2 ;  /* 0x0000003004041c11 */ /* 0x000fea000f8e10ff */
[--C-:B--2---:R-:W-:Y:S02]  /*65f0*/  @P1 IMAD.IADD R0, R81, 0x1, R4.reuse ;  /* 0x0000000151001824 */ /* 0x104fe400078e0204 */
[----:B------:R-:W-:Y:S01]  /*6600*/  @P1 IMAD.IADD R3, R80, 0x1, R4 ;  /* 0x0000000150031824 */ /* 0x000fe200078e0204 */
[----:B------:R-:W-:Y:S06]  /*6610*/  @P0 BRA `(.L_x_104) ;  /* 0x00000000000c0947 */ /* 0x000fec0003800000 */
[----:B------:R-:W-:Y:S04]  /*6620*/  SHF.L.U32 R83, R83, 0x1f, RZ ;  /* 0x0000001f53537819 */ /* 0x000fe800000006ff */
[----:B------:R-:W1:Y:S02]  /*6630*/  SYNCS.PHASECHK.TRANS64.TRYWAIT P0, [R2+URZ+0x60], R83 ;  /* 0x00006053020075a7 */ /* 0x000e6400080011ff */
[----:B-1----:R-:W-:Y:S05]  /*6640*/  @!P0 BRA `(.L_x_105) ;  /* 0x0000001400288947 */ /* 0x002fea0003800000 */
.L_x_104:
[----:B------:R-:W-:Y:S05]  /*6650*/  BSYNC B0 ;  /* 0x0000000000007941 */ /* 0x000fea0003800000 */
.L_x_103:
[----:B------:R-:W-:Y:S11]  /*6660*/  ISETP.NE.AND P0, PT, R86, RZ, PT ;  /* 0x000000ff5600720c */ /* 0x000ff60003f05270 */
[----:B------:R-:W-:Y:S02]  /*6670*/  @!UPT UIADD3 URZ, UPT, UPT, URZ, URZ, URZ ;  /* 0x000000fffffff290 */ /* 0x000fe4000fffe0ff */
[----:B-1----:R-:W-:Y:S01]  /*6680*/  @P0 IADD3 R2, PT, PT, R80, R0, RZ ;  /* 0x0000000050020210 */ /* 0x002fe20007ffe0ff */
[----:B------:R-:W-:Y:S05]  /*6690*/  @P0 WARPSYNC.ALL ;  /* 0x0000000000000948 */ /* 0x000fea0003800000 */
[----:B------:R3:W4:Y:S04]  /*66a0*/  @P0 LDSM.16.M88.4 R40, [R4+0x400] ;  /* 0x000400000428083b */ /* 0x0007280000000200 */
[----:B------:R3:W1:Y:S04]  /*66b0*/  @P0 LDSM.16.M88.4 R44, [R3+0x400] ;  /* 0x00040000032c083b */ /* 0x0006680000000200 */
[----:B------:R3:W2:Y:S04]  /*66c0*/  @P0 LDSM.16.M88.4 R48, [R0+0x400] ;  /* 0x000400000030083b */ /* 0x0006a80000000200 */
[----:B------:R3:W1:Y:S02]  /*66d0*/  @P0 LDSM.16.M88.4 R52, [R2+0x400] ;  /* 0x000400000234083b */ /* 0x0006640000000200 */
.L_x_102:
[----:B------:R-:W-:Y:S05]  /*66e0*/  BSYNC B1 ;  /* 0x0000000000017941 */ /* 0x000fea0003800000 */
.L_x_101:
[----:B-123--:R-:W-:Y:S05]  /*66f0*/  VIADD R0, R34, 0x20 ;  /* 0x0000002022007836 */ /* 0x00efea0000000000 */
[----:B------:R-:W-:Y:S04]  /*6700*/  SHF.R.U32.HI R0, RZ, 0x15, R0 ;  /* 0x00000015ff007819 */ /* 0x000fe80000011600 */
[----:B------:R-:W-:Y:S11]  /*6710*/  LOP3.LUT P0, RZ, R0, 0x3, R69, 0x48, !PT ;  /* 0x0000000300ff7812 */ /* 0x000ff60007804845 */
[----:B------:R-:W-:Y:S02]  /*6720*/  @!UPT UIADD3 URZ, UPT, UPT, URZ, URZ, URZ ;  /* 0x000000fffffff290 */ /* 0x000fe4000fffe0ff */
[----:B------:R-:W-:Y:S05]  /*6730*/  @!P0 BRA `(.L_x_106) ;  /* 0x0000000000408947 */ /* 0x000fea0003800000 */
[----:B------:R-:W1:Y:S01]  /*6740*/  LDCU.64 UR8, c[0x4][0x70] ;  /* 0x01000e00ff0877ac */ /* 0x000e620008000a00 */
[----:B------:R-:W-:Y:S01]  /*6750*/  MOV R3, 0x0 ;  /* 0x0000000000037802 */ /* 0x000fe20000000f00 */
[----:B------:R-:W-:Y:S02]  /*6760*/  HFMA2 R12, -RZ, RZ, 0, 5.9604644775390625e-08 ;  /* 0x00000001ff0c7431 */ /* 0x000fe400000001ff */
[----:B------:R-:W-:Y:S02]  /*6770*/  IMAD.MOV.U32 R8, RZ, RZ, 0x192 ;  /* 0x00000192ff087424 */ /* 0x000fe400078e00ff */
[----:B------:R-:W-:Y:S01]  /*6780*/  IMAD.MOV.U32 R13, RZ, RZ, RZ ;  /* 0x000000ffff0d7224 */ /* 0x000fe200078e00ff */
[----:B------:R-:W2:Y:S01]  /*6790*/  LDCU.64 UR6, c[0x4][0x78] ;  /* 0x01000f00ff0677ac */ /* 0x000ea20008000a00 */
[----:B------:R-:W3:Y:S01]  /*67a0*/  LDC.64 R2, c[0x4][R3] ;  /* 0x0100000003027b82 */ /* 0x000ee20000000a00 */
[----:B------:R-:W5:Y:S01]  /*67b0*/  LDCU.64 UR4, c[0x4][0x10] ;  /* 0x01000200ff0477ac */ /* 0x000f620008000a00 */
[----:B-1----:R-:W-:Y:S01]  /*67c0*/  MOV R5, UR9 ;  /* 0x0000000900057c02 */ /* 0x002fe20008000f00 */
[----:B------:R-:W-:Y:S01]  /*67d0*/  IMAD.U32 R4, RZ, RZ, UR8 ;  /* 0x00000008ff047e24 */ /* 0x000fe2000f8e00ff */
[----:B--2---:R-:W-:Y:S01]  /*67e0*/  MOV R7, UR7 ;  /* 0x0000000700077c02 */ /* 0x004fe20008000f00 */
[----:B------:R-:W-:Y:S01]  /*67f0*/  IMAD.U32 R6, RZ, RZ, UR6 ;  /* 0x00000006ff067e24 */ /* 0x000fe2000f8e00ff */
[----:B-----5:R-:W-:Y:S01]  /*6800*/  MOV R11, UR5 ;  /* 0x00000005000b7c02 */ /* 0x020fe20008000f00 */
[----:B------:R-:W-:Y:S02]  /*6810*/  IMAD.U32 R10, RZ, RZ, UR4 ;  /* 0x00000004ff0a7e24 */ /* 0x000fe4000f8e00ff */
[----:B------:R-:W-:Y:S07]  /*6820*/  LEPC R20, `(.L_x_106) ;  /* 0x000000001014794e */ /* 0x000fee0000000000 */
[----:B---34-:R-:W-:Y:S05]  /*6830*/  CALL.ABS.NOINC R2 ;  /* 0x0000000002007343 */ /* 0x018fea0003c00000 */
.L_x_106:
[----:B------:R-:W-:Y:S01]  /*6840*/  ISETP.NE.AND P0, PT, R75, RZ, PT ;  /* 0x000000ff4b00720c */ /* 0x000fe20003f05270 */
[----:B------:R-:W-:Y:S05]  /*6850*/  WARPSYNC.ALL ;  /* 0x0000000000007948 */ /* 0x000fea0003800000 */
[----:B------:R-:W-:Y:S01]  /*6860*/  R2UR UR4, R34 ;  /* 0x00000000220472ca */ /* 0x000fe200000e0000 */
[----:B------:R-:W-:Y:S01]  /*6870*/  BSSY.RECONVERGENT B0, `(.L_x_107) ;  /* 0x0000042000007945 */ /* 0x000fe20003800200 */
[----:B------:R-:W-:Y:S11]  /*6880*/  R2UR UR5, R82 ;  /* 0x00000000520572ca */ /* 0x000ff600000e0000 */
[----:B------:R-:W1:Y:S01]  /*6890*/  LDTM.16dp128bit.x8 R4, tmem[UR4+0x20] ;  /* 0x00002004000479ee */ /* 0x000e620008180000 */
[----:B------:R-:W-:Y:S01]  /*68a0*/  NOP ;  /* 0x0000000000007918 */ /* 0x000fe20000000000 */
[----:B------:R-:W-:Y:S04]  /*68b0*/  UIADD3 UR5, UPT, UPT, UR5, 0xe0, URZ ;  /* 0x000000e005057890 */ /* 0x000fe8000fffe0ff */
[----:B------:R-:W-:Y:S09]  /*68c0*/  UPRMT UR5, UR37, 0x654, UR5 ;  /* 0x0000065425057896 */ /* 0x000ff20008000005 */
[----:B-1----:R-:W-:Y:S01]  /*68d0*/  SYNCS.ARRIVE.TRANS64.RED.A1T0 RZ, [UR5], RZ ;  /* 0x000000ffffff79a7 */ /* 0x002fe20008100405 */
[C---:B------:R-:W-:Y:S01]  /*68e0*/  FMUL R0, R33.reuse, R4 ;  /* 0x0000000421007220 */ /* 0x040fe20000400000 */
[C---:B------:R-:W-:Y:S01]  /*68f0*/  FMUL R2, R33.reuse, R5 ;  /* 0x0000000521027220 */ /* 0x040fe20000400000 */
[C---:B------:R-:W-:Y:S01]  /*6900*/  FMUL R3, R33.reuse, R6 ;  /* 0x0000000621037220 */ /* 0x040fe20000400000 */
[----:B------:R-:W-:Y:S01]  /*6910*/  FMUL R7, R33, R7 ;  /* 0x0000000721077220 */ /* 0x000fe20000400000 */
[----:B----4-:R-:W-:Y:S01]  /*6920*/  FFMA R36, R35, R40, R0 ;  /* 0x0000002823247223 */ /* 0x010fe20000000000 */
[----:B------:R-:W-:Y:S01]  /*6930*/  MOV R0, UR43 ;  /* 0x0000002b00007c02 */ /* 0x000fe20008000f00 */
[----:B------:R-:W-:Y:S01]  /*6940*/  FMUL R4, R33, R8 ;  /* 0x0000000821047220 */ /* 0x000fe20000400000 */
[----:B------:R-:W-:Y:S01]  /*6950*/  FFMA R37, R35, R41, R2 ;  /* 0x0000002923257223 */ /* 0x000fe20000000002 */
[----:B------:R-:W-:Y:S01]  /*6960*/  FMUL R5, R33, R9 ;  /* 0x0000000921057220 */ /* 0x000fe20000400000 */
[----:B------:R-:W-:Y:S01]  /*6970*/  LEA R0, R0, R68, 0xb ;  /* 0x0000004400007211 */ /* 0x000fe200078e58ff */
[----:B------:R-:W-:Y:S01]  /*6980*/  FFMA R38, R35, R42, R3 ;  /* 0x0000002a23267223 */ /* 0x000fe20000000003 */
[----:B------:R-:W-:Y:S01]  /*6990*/  FMUL R6, R33, R10 ;  /* 0x0000000a21067220 */ /* 0x000fe20000400000 */
[----:B------:R-:W-:Y:S01]  /*69a0*/  FFMA R39, R35, R43, R7 ;  /* 0x0000002b23277223 */ /* 0x000fe20000000007 */
[----:B------:R-:W-:Y:S01]  /*69b0*/  LEA R0, R0, UR48, 0x2 ;  /* 0x0000003000007c11 */ /* 0x000fe2000f8e10ff */
[----:B------:R-:W-:Y:S01]  /*69c0*/  FMUL R11, R33, R11 ;  /* 0x0000000b210b7220 */ /* 0x000fe20000400000 */
[----:B------:R-:W-:Y:S01]  /*69d0*/  FFMA R4, R35, R44, R4 ;  /* 0x0000002c23047223 */ /* 0x000fe20000000004 */
[----:B------:R-:W-:Y:S01]  /*69e0*/  FMUL R8, R33, R12 ;  /* 0x0000000c21087220 */ /* 0x000fe20000400000 */
[----:B------:R-:W-:Y:S01]  /*69f0*/  FFMA R5, R35, R45, R5 ;  /* 0x0000002d23057223 */ /* 0x000fe20000000005 */
[----:B------:R1:W-:Y:S01]  /*6a00*/  STSM.16.M88.4 [R0+0x400], R36 ;  /* 0x0004002400007844 */ /* 0x0003e20000000200 */
[----:B------:R-:W-:Y:S01]  /*6a10*/  FMUL R9, R33, R13 ;  /* 0x0000000d21097220 */ /* 0x000fe20000400000 */
[----:B------:R-:W-:Y:S01]  /*6a20*/  FFMA R6, R35, R46, R6 ;  /* 0x0000002e23067223 */ /* 0x000fe20000000006 */
[----:B------:R-:W-:Y:S01]  /*6a30*/  FMUL R10, R33, R14 ;  /* 0x0000000e210a7220 */ /* 0x000fe20000400000 */
[----:B------:R-:W-:Y:S01]  /*6a40*/  FFMA R7, R35, R47, R11 ;  /* 0x0000002f23077223 */ /* 0x000fe2000000000b */
[C---:B------:R-:W-:Y:S01]  /*6a50*/  IADD3 R2, PT, PT, R80.reuse, 0x400, R0 ;  /* 0x0000040050027810 */ /* 0x040fe20007ffe000 */
[----:B------:R-:W-:Y:S01]  /*6a60*/  FMUL R15, R33, R15 ;  /* 0x0000000f210f7220 */ /* 0x000fe20000400000 */
[----:B------:R-:W-:Y:S01]  /*6a70*/  FFMA R8, R35, R48, R8 ;  /* 0x0000003023087223 */ /* 0x000fe20000000008 */
[----:B------:R-:W-:Y:S01]  /*6a80*/  FMUL R12, R33, R16 ;  /* 0x00000010210c7220 */ /* 0x000fe20000400000 */
[----:B------:R-:W-:Y:S01]  /*6a90*/  FFMA R9, R35, R49, R9 ;  /* 0x0000003123097223 */ /* 0x000fe20000000009 */
[----:B------:R1:W-:Y:S01]  /*6aa0*/  STSM.16.M88.4 [R2], R4 ;  /* 0x0000000402007844 */ /* 0x0003e20000000200 */
[----:B------:R-:W-:Y:S01]  /*6ab0*/  FMUL R13, R33, R17 ;  /* 0x00000011210d7220 */ /* 0x000fe20000400000 */
[----:B------:R-:W-:Y:S01]  /*6ac0*/  FFMA R10, R35, R50, R10 ;  /* 0x00000032230a7223 */ /* 0x000fe2000000000a */
[----:B------:R-:W-:Y:S01]  /*6ad0*/  FMUL R14, R33, R18 ;  /* 0x00000012210e7220 */ /* 0x000fe20000400000 */
[----:B------:R-:W-:Y:S01]  /*6ae0*/  FFMA R11, R35, R51, R15 ;  /* 0x00000033230b7223 */ /* 0x000fe2000000000f */
[----:B------:R-:W-:Y:S01]  /*6af0*/  IADD3 R81, PT, PT, R81, 0x400, R0 ;  /* 0x0000040051517810 */ /* 0x000fe20007ffe000 */
[----:B------:R-:W-:Y:S01]  /*6b00*/  FMUL R19, R33, R19 ;  /* 0x0000001321137220 */ /* 0x000fe20000400000 */
[C---:B------:R-:W-:Y:S01]  /*6b10*/  FFMA R12, R35.reuse, R52, R12 ;  /* 0x00000034230c7223 */ /* 0x040fe2000000000c */
[C---:B------:R-:W-:Y:S01]  /*6b20*/  FFMA R13, R35.reuse, R53, R13 ;  /* 0x00000035230d7223 */ /* 0x040fe2000000000d */
[C---:B------:R-:W-:Y:S01]  /*6b30*/  FFMA R14, R35.reuse, R54, R14 ;  /* 0x00000036230e7223 */ /* 0x040fe2000000000e */
[----:B------:R1:W-:Y:S01]  /*6b40*/  STSM.16.M88.4 [R81], R8 ;  /* 0x0000000851007844 */ /* 0x0003e20000000200 */
[----:B------:R-:W-:Y:S01]  /*6b50*/  FFMA R15, R35, R55, R19 ;  /* 0x00000037230f7223 */ /* 0x000fe20000000013 */
[----:B------:R-:W-:Y:S05]  /*6b60*/  IADD3 R80, PT, PT, R80, R81, RZ ;  /* 0x0000005150507210 */ /* 0x000fea0007ffe0ff */
        /* <DEDUP_REMOVED lines=11> */
[----:B------:R-:W-:Y:S02]  /*6c20*/  UIADD3 UR5, UPT, UPT, UR41, 0x20, URZ ;  /* 0x0000002029057890 */ /* 0x000fe4000fffe0ff */
[----:B------:R-:W-:Y:S02]  /*6c30*/  UIADD3 UR4, UPT, UPT, UR10, 0x400, URZ ;  /* 0x000004000a047890 */ /* 0x000fe4000fffe0ff */
[----:B------:R-:W-:Y:S01]  /*6c40*/  UIADD3.X UR9, UPT, UPT, URZ, UR55, URZ, UP0, !UPT ;  /* 0x00000037ff097290 */ /* 0x000fe200087fe4ff */
[----:B------:R-:W-:Y:S01]  /*6c50*/  UMOV UR6, UR42 ;  /* 0x0000002a00067c82 */ /* 0x000fe20008000000 */
[----:B------:R-:W-:Y:S07]  /*6c60*/  UMOV UR7, UR36 ;  /* 0x0000002400077c82 */ /* 0x000fee0008000000 */
[----:B------:R2:W-:Y:S02]  /*6c70*/  UTMASTG.3D [UR4], [UR8] ;  /* 0x00000004080073b5 */ /* 0x0005e40008010000 */
[----:B--2---:R0:W-:Y:S02]  /*6c80*/  UTMACMDFLUSH ;  /* 0x00000000000079b7 */ /* 0x0041e40000000000 */
.L_x_108:
[----:B------:R-:W-:Y:S05]  /*6c90*/  BSYNC.RECONVERGENT B0 ;  /* 0x0000000000007941 */ /* 0x000fea0003800200 */
.L_x_107:
[----:B------:R-:W-:Y:S01]  /*6ca0*/  UIADD3 UR43, UPT, UPT, UR43, 0x1, URZ ;  /* 0x000000012b2b7890 */ /* 0x000fe2000fffe0ff */
[----:B------:R-:W-:Y:S03]  /*6cb0*/  BSSY.RECONVERGENT B0, `(.L_x_109) ;  /* 0x0000008000007945 */ /* 0x000fe60003800200 */
[----:B------:R-:W-:Y:S04]  /*6cc0*/  UISETP.NE.AND UP0, UPT, UR43, 0x3, UPT ;  /* 0x000000032b00788c */ /* 0x000fe8000bf05270 */
[----:B------:R-:W-:Y:S02]  /*6cd0*/  UISETP.EQ.XOR UP1, UPT, UR40, 0x3, !UP0 ;  /* 0x000000032800788c */ /* 0x000fe4000c722a70 */
[----:B------:R-:W-:Y:S02]  /*6ce0*/  USEL UR56, UR43, URZ, UP0 ;  /* 0x000000ff2b387287 */ /* 0x000fe40008000000 */
[----:B------:R-:W-:Y:S04]  /*6cf0*/  USEL UR4, URZ, 0x1, !UP1 ;  /* 0x00000001ff047887 */ /* 0x000fe8000c800000 */
[----:B------:R-:W-:Y:S01]  /*6d00*/  ULOP3.LUT UR51, UR51, UR4, URZ, 0x3c, !UPT ;  /* 0x0000000433337292 */ /* 0x000fe2000f8e3cff */
[----:B------:R-:W-:Y:S11]  /*6d10*/  @P0 BRA `(.L_x_110) ;  /* 0x0000000000040947 */ /* 0x000ff60003800000 */
[----:B------:R-:W-:Y:S04]  /*6d20*/  DEPBAR.LE SB0, 0x1 ;  /* 0x000080400000791a */ /* 0x000fe80000000000 */
.L_x_110:
[----:B------:R-:W-:Y:S05]  /*6d30*/  BSYNC.RECONVERGENT B0 ;  /* 0x0000000000007941 */ /* 0x000fea0003800200 */
.L_x_109:
[----:B------:R-:W-:Y:S01]  /*6d40*/  BAR.SYNC.DEFER_BLOCKING 0x1, 0x80 ;  /* 0x0042000000007b1d */ /* 0x000fe20000010000 */
[----:B------:R-:W-:Y:S01]  /*6d50*/  UISETP.NE.AND UP0, UPT, UR50, -0x2, UPT ;  /* 0xfffffffe3200788c */ /* 0x000fe2000bf05270 */
[----:B------:R-:W-:Y:S08]  /*6d60*/  IADD3 R31, PT, PT, R31, 0x1, RZ ;  /* 0x000000011f1f7810 */ /* 0x000ff00007ffe0ff */
[----:B------:R-:W-:Y:S05]  /*6d70*/  BRA.U !UP0, `(.L_x_111) ;  /* 0x0000000108287547 */ /* 0x000fea000b800000 */
[----:B------:R-:W-:Y:S01]  /*6d80*/  ISETP.NE.AND P0, PT, R79, RZ, PT ;  /* 0x000000ff4f00720c */ /* 0x000fe20003f05270 */
[----:B-1----:R-:W-:Y:S01]  /*6d90*/  IMAD.U32 R2, RZ, RZ, UR49 ;  /* 0x00000031ff027e24 */ /* 0x002fe2000f8e00ff */
[----:B------:R-:W-:Y:S01]  /*6da0*/  UIADD3 UR49, UPT, UPT, UR49, 0x1, URZ ;  /* 0x0000000131317890 */ /* 0x000fe2000fffe0ff */
[----:B------:R-:W-:Y:S03]  /*6db0*/  IMAD.U32 R0, RZ, RZ, UR37 ;  /* 0x00000025ff007e24 */ /* 0x000fe6000f8e00ff */
[----:B------:R-:W-:Y:S04]  /*6dc0*/  UISETP.NE.AND UP0, UPT, UR49, 0x3, UPT ;  /* 0x000000033100788c */ /* 0x000fe8000bf05270 */
[----:B------:R-:W-:Y:S03]  /*6dd0*/  USEL UR49, UR49, URZ, UP0 ;  /* 0x000000ff31317287 */ /* 0x000fe60008000000 */
[----:B------:R-:W-:Y:S05]  /*6de0*/  @P0 LEA R2, R2, UR48, 0x3 ;  /* 0x0000003002020c11 */ /* 0x000fea000f8e18ff */
[----:B------:R-:W-:Y:S05]  /*6df0*/  @P0 VIADD R2, R2, 0x78 ;  /* 0x0000007802020836 */ /* 0x000fea0000000000 */
[----:B------:R-:W-:Y:S04]  /*6e00*/  @P0 PRMT R0, R0, 0x654, R2 ;  /* 0x0000065400000816 */ /* 0x000fe80000000002 */
[----:B------:R2:W-:Y:S03]  /*6e10*/  @P0 SYNCS.ARRIVE.TRANS64.RED.A1T0 RZ, [R0+URZ], RZ ;  /* 0x000000ff00ff09a7 */ /* 0x0005e600081004ff */
.L_x_111:
[----:B------:R-:W-:Y:S01]  /*6e20*/  ISETP.NE.AND P2, PT, R76, RZ, PT ;  /* 0x000000ff4c00720c */ /* 0x000fe20003f45270 */
[----:B------:R-:W-:Y:S01]  /*6e30*/  UIADD3 UR50, UPT, UPT, UR50, 0x2, URZ ;  /* 0x0000000232327890 */ /* 0x000fe2000fffe0ff */
[----:B------:R-:W-:Y:S01]  /*6e40*/  ISETP.NE.AND P0, PT, R78, 0x2, PT ;  /* 0x000000024e00780c */ /* 0x000fe20003f05270 */
[----:B-1----:R-:W-:Y:S01]  /*6e50*/  IMAD.IADD R14, R29, 0x1, R62 ;  /* 0x000000011d0e7824 */ /* 0x002fe200078e023e */
[----:B------:R-:W-:Y:S01]  /*6e60*/  ISETP.NE.AND P1, PT, R31, 0x4, PT ;  /* 0x000000041f00780c */ /* 0x000fe20003f25270 */
[----:B------:R-:W-:Y:S01]  /*6e70*/  IMAD.IADD R15, R30, 0x1, R63 ;  /* 0x000000011e0f7824 */ /* 0x000fe200078e023f */
[----:B------:R-:W-:Y:S02]  /*6e80*/  SEL R2, RZ, 0x1, P0 ;  /* 0x00000001ff027807 */ /* 0x000fe40000000000 */
[----:B--2---:R-:W-:Y:S02]  /*6e90*/  SEL R0, RZ, 0x1, P1 ;  /* 0x00000001ff007807 */ /* 0x004fe40000800000 */
[----:B------:R-:W-:Y:S02]  /*6ea0*/  LOP3.LUT R71, R71, R2, RZ, 0x3c, !PT ;  /* 0x0000000247477212 */ /* 0x000fe400078e3cff */
[----:B------:R-:W-:Y:S02]  /*6eb0*/  LOP3.LUT R72, R72, R0, RZ, 0x3c, !PT ;  /* 0x0000000048487212 */ /* 0x000fe400078e3cff */
[----:B------:R-:W-:Y:S02]  /*6ec0*/  @P2 R2UR UR36, R70 ;  /* 0x00000000462422ca */ /* 0x000fe400000e0000 */
[----:B------:R-:W-:Y:S02]  /*6ed0*/  SEL R78, R78, RZ, P0 ;  /* 0x000000ff4e4e7207 */ /* 0x000fe40000000000 */
[----:B------:R-:W-:Y:S01]  /*6ee0*/  SEL R31, R31, RZ, P1 ;  /* 0x000000ff1f1f7207 */ /* 0x000fe20000800000 */
[----:B------:R-:W-:Y:S10]  /*6ef0*/  @P2 BRA `(.L_x_112) ;  /* 0xffffffe000342947 */ /* 0x000ff4000383ffff */
[----:B------:R-:W-:-:S09]  /*6f00*/  UISETP.NE.AND UP0, UPT, UR53, URZ, UPT ;  /* 0x000000ff3500728c */ /* 0x000fd2000bf05270 */
[----:B------:R-:W-:Y:S05]  /*6f10*/  BRA.U !UP0, `(.L_x_113) ;  /* 0x0000000108487547 */ /* 0x000fea000b800000 */
[----:B------:R-:W1:Y:S02]  /*6f20*/  LDCU.64 UR4, c[0x0][0x890] ;  /* 0x00011200ff0477ac */ /* 0x000e640008000a00 */
[----:B-1----:R-:W-:-:S04]  /*6f30*/  UISETP.NE.U32.AND UP0, UPT, UR4, URZ, UPT ;  /* 0x000000ff0400728c */ /* 0x002fc8000bf05070 */
[----:B------:R-:W-:-:S09]  /*6f40*/  UISETP.NE.AND.EX UP0, UPT, UR5, URZ, UPT, UP0 ;  /* 0x000000ff0500728c */ /* 0x000fd2000bf05300 */
[----:B------:R-:W-:Y:S05]  /*6f50*/  BRA.U UP0, `(.L_x_114) ;  /* 0x00000001000c7547 */ /* 0x000fea000b800000 */
[----:B------:R-:W-:-:S13]  /*6f60*/  FSETP.NEU.AND P0, PT, R35, RZ, PT ;  /* 0x000000ff2300720b */ /* 0x000fda0003f0d000 */
[----:B------:R-:W-:Y:S05]  /*6f70*/  @!P0 EXIT ;  /* 0x000000000000894d */ /* 0x000fea0003800000 */
[----:B------:R-:W-:Y:S05]  /*6f80*/  BRA `(.L_x_113) ;  /* 0x00000000002c7947 */ /* 0x000fea0003800000 */
.L_x_114:
[----:B------:R-:W-:Y:S01]  /*6f90*/  ISETP.NE.AND P0, PT, R77, RZ, PT ;  /* 0x000000ff4d00720c */ /* 0x000fe20003f05270 */
[----:B------:R-:W-:-:S12]  /*6fa0*/  BSSY.RECONVERGENT B0, `(.L_x_113) ;  /* 0x0000009000007945 */ /* 0x000fd80003800200 */
[----:B------:R-:W-:Y:S05]  /*6fb0*/  @P0 BRA `(.L_x_115) ;  /* 0x0000000000140947 */ /* 0x000fea0003800000 */
[----:B------:R-:W1:Y:S02]  /*6fc0*/  LDCU.64 UR4, c[0x0][0x888] ;  /* 0x00011100ff0477ac */ /* 0x000e640008000a00 */
[----:B-1----:R-:W-:-:S04]  /*6fd0*/  ISETP.NE.U32.AND P0, PT, RZ, UR4, PT ;  /* 0x00000004ff007c0c */ /* 0x002fc8000bf05070 */
[----:B------:R-:W-:-:S13]  /*6fe0*/  ISETP.NE.AND.EX P0, PT, RZ, UR5, PT, P0 ;  /* 0x00000005ff007c0c */ /* 0x000fda000bf05300 */
[----:B------:R-:W-:Y:S05]  /*6ff0*/  @!P0 EXIT ;  /* 0x000000000000894d */ /* 0x000fea0003800000 */
[----:B------:R-:W-:Y:S05]  /*7000*/  BRA `(.L_x_116) ;  /* 0x0000000000087947 */ /* 0x000fea0003800000 */
.L_x_115:
[----:B------:R-:W-:-:S13]  /*7010*/  FSETP.NEU.AND P0, PT, R35, RZ, PT ;  /* 0x000000ff2300720b */ /* 0x000fda0003f0d000 */
[----:B------:R-:W-:Y:S05]  /*7020*/  @!P0 EXIT ;  /* 0x000000000000894d */ /* 0x000fea0003800000 */
.L_x_116:
[----:B------:R-:W-:Y:S05]  /*7030*/  BSYNC.RECONVERGENT B0 ;  /* 0x0000000000007941 */ /* 0x000fea0003800200 */
.L_x_113:
[----:B------:R-:W-:Y:S01]  /*7040*/  ULEA UR4, UR49, UR48, 0x3 ;  /* 0x0000003031047291 */ /* 0x000fe2000f8e18ff */
[----:B------:R-:W-:-:S04]  /*7050*/  DEPBAR.LE SB0, 0x0 ;  /* 0x000080000000791a */ /* 0x000fc80000000000 */
[----:B------:R-:W-:-:S04]  /*7060*/  UIADD3 UR4, UPT, UPT, UR4, 0x78, URZ ;  /* 0x0000007804047890 */ /* 0x000fc8000fffe0ff */
[----:B------:R-:W-:-:S09]  /*7070*/  UPRMT UR4, UR37, 0x654, UR4 ;  /* 0x0000065425047896 */ /* 0x000fd20008000004 */
[----:B------:R-:W-:Y:S01]  /*7080*/  SYNCS.ARRIVE.TRANS64.RED.A1T0 RZ, [UR4], RZ ;  /* 0x000000ffffff79a7 */ /* 0x000fe20008100404 */
[----:B------:R-:W-:Y:S05]  /*7090*/  EXIT ;  /* 0x000000000000794d */ /* 0x000fea0003800000 */
.L_x_19:
[----:B--2---:R2:W1:Y:S02]  /*70a0*/  SYNCS.PHASECHK.TRANS64.TRYWAIT P0, [R2+URZ+0x110], R3 ;  /* 0x00011003020075a7 */ /* 0x00446400080011ff */
[----:B-1----:R-:W-:Y:S05]  /*70b0*/  @!P0 NANOSLEEP.SYNCS 0x989680 ;  /* 0x009896800000895d */ /* 0x002fea0003900000 */
[----:B------:R-:W1:Y:S02]  /*70c0*/  @!P0 SYNCS.PHASECHK.TRANS64 P0, [R2+URZ+0x110], R3 ;  /* 0x00011003020085a7 */ /* 0x000e6400080010ff */
[----:B-1----:R-:W-:Y:S05]  /*70d0*/  @!P0 BRA `(.L_x_19) ;  /* 0xfffffffc00f08947 */ /* 0x002fea000383ffff */
[----:B------:R-:W-:Y:S05]  /*70e0*/  BRA `(.L_x_117) ;  /* 0xffffffa400447947 */ /* 0x000fea000383ffff */
.L_x_22:
[----:B-1----:R-:W-:-:S07]  /*70f0*/  MOV R2, UR33 ;  /* 0x0000002100027c02 */ /* 0x002fce0008000f00 */
.L_x_118:
[----:B-1----:R1:W2:Y:S02]  /*7100*/  SYNCS.PHASECHK.TRANS64.TRYWAIT P0, [R2+URZ+0x30], R4 ;  /* 0x00003004020075a7 */ /* 0x0022a400080011ff */
[----:B--2---:R-:W-:Y:S05]  /*7110*/  @!P0 NANOSLEEP.SYNCS 0x989680 ;  /* 0x009896800000895d */ /* 0x004fea0003900000 */
[----:B------:R-:W2:Y:S02]  /*7120*/  @!P0 SYNCS.PHASECHK.TRANS64 P0, [R2+URZ+0x30], R4 ;  /* 0x00003004020085a7 */ /* 0x000ea400080010ff */
[----:B--2---:R-:W-:Y:S05]  /*7130*/  @!P0 BRA `(.L_x_118) ;  /* 0xfffffffc00f08947 */ /* 0x004fea000383ffff */
[----:B------:R-:W-:Y:S05]  /*7140*/  BRA `(.L_x_21) ;  /* 0xffffffa4009c7947 */ /* 0x000fea000383ffff */
.L_x_28:
[----:B-1----:R-:W-:-:S07]  /*7150*/  MOV R2, UR33 ;  /* 0x0000002100027c02 */ /* 0x002fce0008000f00 */
.L_x_119:
[----:B-1----:R1:W2:Y:S02]  /*7160*/  SYNCS.PHASECHK.TRANS64.TRYWAIT P0, [R2+URZ+0x30], R4 ;  /* 0x00003004020075a7 */ /* 0x0022a400080011ff */
[----:B--2---:R-:W-:Y:S05]  /*7170*/  @!P0 NANOSLEEP.SYNCS 0x989680 ;  /* 0x009896800000895d */ /* 0x004fea0003900000 */
[----:B------:R-:W2:Y:S02]  /*7180*/  @!P0 SYNCS.PHASECHK.TRANS64 P0, [R2+URZ+0x30], R4 ;  /* 0x00003004020085a7 */ /* 0x000ea400080010ff */
[----:B--2---:R-:W-:Y:S05]  /*7190*/  @!P0 BRA `(.L_x_119) ;  /* 0xfffffffc00f08947 */ /* 0x004fea000383ffff */
[----:B------:R-:W-:Y:S05]  /*71a0*/  BRA `(.L_x_27) ;  /* 0xffffffa800707947 */ /* 0x000fea000383ffff */
.L_x_32:
[----:B-1----:R1:W2:Y:S02]  /*71b0*/  SYNCS.PHASECHK.TRANS64.TRYWAIT P0, [R2+URZ+0xa0], R3 ;  /* 0x0000a003020075a7 */ /* 0x0022a400080011ff */
[----:B--2---:R-:W-:Y:S05]  /*71c0*/  @!P0 NANOSLEEP.SYNCS 0x989680 ;  /* 0x009896800000895d */ /* 0x004fea0003900000 */
[----:B------:R-:W2:Y:S02]  /*71d0*/  @!P0 SYNCS.PHASECHK.TRANS64 P0, [R2+URZ+0xa0], R3 ;  /* 0x0000a003020085a7 */ /* 0x000ea400080010ff */
[----:B--2---:R-:W-:Y:S05]  /*71e0*/  @!P0 BRA `(.L_x_32) ;  /* 0xfffffffc00f08947 */ /* 0x004fea000383ffff */
[----:B------:R-:W-:Y:S05]  /*71f0*/  BRA `(.L_x_120) ;  /* 0xffffffac001c7947 */ /* 0x000fea000383ffff */
.L_x_36:
[----:B----4-:R-:W-:-:S07]  /*7200*/  MOV R0, UR5 ;  /* 0x0000000500007c02 */ /* 0x010fce0008000f00 */
.L_x_121:
[----:B-1----:R1:W2:Y:S02]  /*7210*/  SYNCS.PHASECHK.TRANS64.TRYWAIT P0, [R0+URZ], R2 ;  /* 0x00000002000075a7 */ /* 0x0022a400080011ff */
[----:B--2---:R-:W-:Y:S05]  /*7220*/  @!P0 NANOSLEEP.SYNCS 0x989680 ;  /* 0x009896800000895d */ /* 0x004fea0003900000 */
[----:B------:R-:W2:Y:S02]  /*7230*/  @!P0 SYNCS.PHASECHK.TRANS64 P0, [R0+URZ], R2 ;  /* 0x00000002000085a7 */ /* 0x000ea400080010ff */
[----:B--2---:R-:W-:Y:S05]  /*7240*/  @!P0 BRA `(.L_x_121) ;  /* 0xfffffffc00f08947 */ /* 0x004fea000383ffff */
[----:B------:R-:W-:Y:S05]  /*7250*/  BRA `(.L_x_122) ;  /* 0xffffffb0008c7947 */ /* 0x000fea000383ffff */
.L_x_37:
[----:B----4-:R-:W-:-:S07]  /*7260*/  MOV R0, UR5 ;  /* 0x0000000500007c02 */ /* 0x010fce0008000f00 */
.L_x_123:
[----:B-1----:R1:W2:Y:S02]  /*7270*/  SYNCS.PHASECHK.TRANS64.TRYWAIT P0, [R0+URZ], R3 ;  /* 0x00000003000075a7 */ /* 0x0022a400080011ff */
[----:B--2---:R-:W-:Y:S05]  /*7280*/  @!P0 NANOSLEEP.SYNCS 0x989680 ;  /* 0x009896800000895d */ /* 0x004fea0003900000 */
[----:B------:R-:W2:Y:S02]  /*7290*/  @!P0 SYNCS.PHASECHK.TRANS64 P0, [R0+URZ], R3 ;  /* 0x00000003000085a7 */ /* 0x000ea400080010ff */
[----:B--2---:R-:W-:Y:S05]  /*72a0*/  @!P0 BRA `(.L_x_123) ;  /* 0xfffffffc00f08947 */ /* 0x004fea000383ffff */
[----:B------:R-:W-:Y:S05]  /*72b0*/  BRA `(.L_x_124) ;  /* 0xffffffb000987947 */ /* 0x000fea000383ffff */
.L_x_38:
[----:B----4-:R-:W-:-:S07]  /*72c0*/  MOV R0, UR5 ;  /* 0x0000000500007c02 */ /* 0x010fce0008000f00 */
.L_x_125:
[----:B-1----:R1:W2:Y:S02]  /*72d0*/  SYNCS.PHASECHK.TRANS64.TRYWAIT P0, [R0+URZ], R3 ;  /* 0x00000003000075a7 */ /* 0x0022a400080011ff */
[----:B--2---:R-:W-:Y:S05]  /*72e0*/  @!P0 NANOSLEEP.SYNCS 0x989680 ;  /* 0x009896800000895d */ /* 0x004fea0003900000 */
[----:B------:R-:W2:Y:S02]  /*72f0*/  @!P0 SYNCS.PHASECHK.TRANS64 P0, [R0+URZ], R3 ;  /* 0x00000003000085a7 */ /* 0x000ea400080010ff */
[----:B--2---:R-:W-:Y:S05]  /*7300*/  @!P0 BRA `(.L_x_125) ;  /* 0xfffffffc00f08947 */ /* 0x004fea000383ffff */
[----:B------:R-:W-:Y:S05]  /*7310*/  BRA `(.L_x_126) ;  /* 0xffffffb000a47947 */ /* 0x000fea000383ffff */
.L_x_39:
[----:B----4-:R-:W-:-:S07]  /*7320*/  MOV R0, UR5 ;  /* 0x0000000500007c02 */ /* 0x010fce0008000f00 */
.L_x_127:
[----:B-1----:R1:W2:Y:S02]  /*7330*/  SYNCS.PHASECHK.TRANS64.TRYWAIT P0, [R0+URZ], R3 ;  /* 0x00000003000075a7 */ /* 0x0022a400080011ff */
[----:B--2---:R-:W-:Y:S05]  /*7340*/  @!P0 NANOSLEEP.SYNCS 0x989680 ;  /* 0x009896800000895d */ /* 0x004fea0003900000 */
[----:B------:R-:W2:Y:S02]  /*7350*/  @!P0 SYNCS.PHASECHK.TRANS64 P0, [R0+URZ], R3 ;  /* 0x00000003000085a7 */ /* 0x000ea400080010ff */
[----:B--2---:R-:W-:Y:S05]  /*7360*/  @!P0 BRA `(.L_x_127) ;  /* 0xfffffffc00f08947 */ /* 0x004fea000383ffff */
[----:B------:R-:W-:Y:S05]  /*7370*/  BRA `(.L_x_128) ;  /* 0xffffffb000b07947 */ /* 0x000fea000383ffff */
.L_x_40:
[----:B----4-:R-:W-:-:S07]  /*7380*/  MOV R0, UR5 ;  /* 0x0000000500007c02 */ /* 0x010fce0008000f00 */
.L_x_129:
[----:B-1----:R1:W2:Y:S02]  /*7390*/  SYNCS.PHASECHK.TRANS64.TRYWAIT P0, [R0+URZ], R3 ;  /* 0x00000003000075a7 */ /* 0x0022a400080011ff */
[----:B--2---:R-:W-:Y:S05]  /*73a0*/  @!P0 NANOSLEEP.SYNCS 0x989680 ;  /* 0x009896800000895d */ /* 0x004fea0003900000 */
[----:B------:R-:W2:Y:S02]  /*73b0*/  @!P0 SYNCS.PHASECHK.TRANS64 P0, [R0+URZ], R3 ;  /* 0x00000003000085a7 */ /* 0x000ea400080010ff */
[----:B--2---:R-:W-:Y:S05]  /*73c0*/  @!P0 BRA `(.L_x_129) ;  /* 0xfffffffc00f08947 */ /* 0x004fea000383ffff */
[----:B------:R-:W-:Y:S05]  /*73d0*/  BRA `(.L_x_130) ;  /* 0xffffffb000bc7947 */ /* 0x000fea000383ffff */
.L_x_43:
[----:B-1----:R1:W2:Y:S02]  /*73e0*/  SYNCS.PHASECHK.TRANS64.TRYWAIT P0, [R0+URZ+0x100], R4 ;  /* 0x00010004000075a7 */ /* 0x0022a400080011ff */
[----:B--2---:R-:W-:Y:S05]  /*73f0*/  @!P0 NANOSLEEP.SYNCS 0x989680 ;  /* 0x009896800000895d */ /* 0x004fea0003900000 */
[----:B------:R-:W2:Y:S02]  /*7400*/  @!P0 SYNCS.PHASECHK.TRANS64 P0, [R0+URZ+0x100], R4 ;  /* 0x00010004000085a7 */ /* 0x000ea400080010ff */
[----:B--2---:R-:W-:Y:S05]  /*7410*/  @!P0 BRA `(.L_x_43) ;  /* 0xfffffffc00f08947 */ /* 0x004fea000383ffff */
[----:B------:R-:W-:Y:S05]  /*7420*/  BRA `(.L_x_131) ;  /* 0xffffffb400187947 */ /* 0x000fea000383ffff */
.L_x_44:
[----:B------:R-:W-:-:S07]  /*7430*/  MOV R0, UR5 ;  /* 0x0000000500007c02 */ /* 0x000fce0008000f00 */
.L_x_132:
[----:B-1----:R1:W2:Y:S02]  /*7440*/  SYNCS.PHASECHK.TRANS64.TRYWAIT P0, [R0+URZ+0xb0], R5 ;  /* 0x0000b005000075a7 */ /* 0x0022a400080011ff */
[----:B--2---:R-:W-:Y:S05]  /*7450*/  @!P0 NANOSLEEP.SYNCS 0x989680 ;  /* 0x009896800000895d */ /* 0x004fea0003900000 */
[----:B------:R-:W2:Y:S02]  /*7460*/  @!P0 SYNCS.PHASECHK.TRANS64 P0, [R0+URZ+0xb0], R5 ;  /* 0x0000b005000085a7 */ /* 0x000ea400080010ff */
[----:B--2---:R-:W-:Y:S05]  /*7470*/  @!P0 BRA `(.L_x_132) ;  /* 0xfffffffc00f08947 */ /* 0x004fea000383ffff */
[----:B------:R-:W-:Y:S05]  /*7480*/  BRA `(.L_x_133) ;  /* 0xffffffb400287947 */ /* 0x000fea000383ffff */
.L_x_45:
[----:B-1----:R1:W2:Y:S02]  /*7490*/  SYNCS.PHASECHK.TRANS64.TRYWAIT P1, [R0+URZ+0xa0], R4 ;  /* 0x0000a004000075a7 */ /* 0x0022a400080211ff */
[----:B--2---:R-:W-:Y:S05]  /*74a0*/  @!P1 NANOSLEEP.SYNCS 0x989680 ;  /* 0x009896800000995d */ /* 0x004fea0003900000 */
[----:B------:R-:W2:Y:S02]  /*74b0*/  @!P1 SYNCS.PHASECHK.TRANS64 P1, [R0+URZ+0xa0], R4 ;  /* 0x0000a004000095a7 */ /* 0x000ea400080210ff */
[----:B--2---:R-:W-:Y:S05]  /*74c0*/  @!P1 BRA `(.L_x_45) ;  /* 0xfffffffc00f09947 */ /* 0x004fea000383ffff */
[----:B------:R-:W-:Y:S05]  /*74d0*/  BRA `(.L_x_134) ;  /* 0xffffffb400587947 */ /* 0x000fea000383ffff */
.L_x_48:
[----:B------:R-:W-:-:S07]  /*74e0*/  MOV R0, UR5 ;  /* 0x0000000500007c02 */ /* 0x000fce0008000f00 */
.L_x_135:
[----:B-1----:R1:W2:Y:S02]  /*74f0*/  SYNCS.PHASECHK.TRANS64.TRYWAIT P0, [R0+URZ+0xb0], R2 ;  /* 0x0000b002000075a7 */ /* 0x0022a400080011ff */
[----:B--2---:R-:W-:Y:S05]  /*7500*/  @!P0 NANOSLEEP.SYNCS 0x989680 ;  /* 0x009896800000895d */ /* 0x004fea0003900000 */
[----:B------:R-:W2:Y:S02]  /*7510*/  @!P0 SYNCS.PHASECHK.TRANS64 P0, [R0+URZ+0xb0], R2 ;  /* 0x0000b002000085a7 */ /* 0x000ea400080010ff */
[----:B--2---:R-:W-:Y:S05]  /*7520*/  @!P0 BRA `(.L_x_135) ;  /* 0xfffffffc00f08947 */ /* 0x004fea000383ffff */
[----:B------:R-:W-:Y:S05]  /*7530*/  BRA `(.L_x_47) ;  /* 0xffffffb400ac7947 */ /* 0x000fea000383ffff */
.L_x_55:
[----:B-1----:R1:W2:Y:S02]  /*7540*/  SYNCS.PHASECHK.TRANS64.TRYWAIT P1, [R0+URZ+0xa0], R2 ;  /* 0x0000a002000075a7 */ /* 0x0022a400080211ff */
[----:B--2---:R-:W-:Y:S05]  /*7550*/  @!P1 NANOSLEEP.SYNCS 0x989680 ;  /* 0x009896800000995d */ /* 0x004fea0003900000 */
[----:B------:R-:W2:Y:S02]  /*7560*/  @!P1 SYNCS.PHASECHK.TRANS64 P1, [R0+URZ+0xa0], R2 ;  /* 0x0000a002000095a7 */ /* 0x000ea400080210ff */
[----:B--2---:R-:W-:Y:S05]  /*7570*/  @!P1 BRA `(.L_x_55) ;  /* 0xfffffffc00f09947 */ /* 0x004fea000383ffff */
[----:B------:R-:W-:Y:S05]  /*7580*/  BRA `(.L_x_136) ;  /* 0xffffffbc003c7947 */ /* 0x000fea000383ffff */
.L_x_56:
[----:B------:R-:W-:-:S07]  /*7590*/  MOV R2, UR6 ;  /* 0x0000000600027c02 */ /* 0x000fce0008000f00 */
.L_x_137:
[----:B-1----:R1:W2:Y:S02]  /*75a0*/  SYNCS.PHASECHK.TRANS64.TRYWAIT P0, [R2+URZ+0xe0], R0 ;  /* 0x0000e000020075a7 */ /* 0x0022a400080011ff */
[----:B--2---:R-:W-:Y:S05]  /*75b0*/  @!P0 NANOSLEEP.SYNCS 0x989680 ;  /* 0x009896800000895d */ /* 0x004fea0003900000 */
[----:B------:R-:W2:Y:S02]  /*75c0*/  @!P0 SYNCS.PHASECHK.TRANS64 P0, [R2+URZ+0xe0], R0 ;  /* 0x0000e000020085a7 */ /* 0x000ea400080010ff */
[----:B--2---:R-:W-:Y:S05]  /*75d0*/  @!P0 BRA `(.L_x_137) ;  /* 0xfffffffc00f08947 */ /* 0x004fea000383ffff */
[----:B------:R-:W-:Y:S05]  /*75e0*/  BRA `(.L_x_138) ;  /* 0xffffffbc008c7947 */ /* 0x000fea000383ffff */
.L_x_59:
[----:B------:R-:W-:Y:S07]  /*75f0*/  MOV R0, UR11 ;  /* 0x0000000b00007c02 */ /* 0x000fee0008000f00 */
.L_x_139:
[----:B-1----:R1:W2:Y:S02]  /*7600*/  SYNCS.PHASECHK.TRANS64.TRYWAIT P0, [R0+URZ], R2 ;  /* 0x00000002000075a7 */ /* 0x0022a400080011ff */
[----:B--2---:R-:W-:Y:S05]  /*7610*/  @!P0 NANOSLEEP.SYNCS 0x989680 ;  /* 0x009896800000895d */ /* 0x004fea0003900000 */
[----:B------:R-:W2:Y:S02]  /*7620*/  @!P0 SYNCS.PHASECHK.TRANS64 P0, [R0+URZ], R2 ;  /* 0x00000002000085a7 */ /* 0x000ea400080010ff */
[----:B--2---:R-:W-:Y:S05]  /*7630*/  @!P0 BRA `(.L_x_139) ;  /* 0xfffffffc00f08947 */ /* 0x004fea000383ffff */
[----:B------:R-:W-:Y:S05]  /*7640*/  BRA `(.L_x_58) ;  /* 0xffffffbc00a87947 */ /* 0x000fea000383ffff */
.L_x_62:
[----:B------:R-:W-:-:S07]  /*7650*/  MOV R0, UR6 ;  /* 0x0000000600007c02 */ /* 0x000fce0008000f00 */
.L_x_140:
[----:B--2---:R2:W4:Y:S02]  /*7660*/  SYNCS.PHASECHK.TRANS64.TRYWAIT P0, [R0+URZ], R2 ;  /* 0x00000002000075a7 */ /* 0x00452400080011ff */
[----:B----4-:R-:W-:Y:S05]  /*7670*/  @!P0 NANOSLEEP.SYNCS 0x989680 ;  /* 0x009896800000895d */ /* 0x010fea0003900000 */
[----:B------:R-:W4:Y:S02]  /*7680*/  @!P0 SYNCS.PHASECHK.TRANS64 P0, [R0+URZ], R2 ;  /* 0x00000002000085a7 */ /* 0x000f2400080010ff */
[----:B----4-:R-:W-:Y:S05]  /*7690*/  @!P0 BRA `(.L_x_140) ;  /* 0xfffffffc00f08947 */ /* 0x010fea000383ffff */
[----:B------:R-:W-:Y:S05]  /*76a0*/  BRA `(.L_x_141) ;  /* 0xffffffc000d47947 */ /* 0x000fea000383ffff */
.L_x_63:
[----:B------:R-:W-:-:S07]  /*76b0*/  MOV R0, UR6 ;  /* 0x0000000600007c02 */ /* 0x000fce0008000f00 */
.L_x_142:
[----:B-1----:R1:W2:Y:S02]  /*76c0*/  SYNCS.PHASECHK.TRANS64.TRYWAIT P0, [R0+URZ], R3 ;  /* 0x00000003000075a7 */ /* 0x0022a400080011ff */
[----:B--2---:R-:W-:Y:S05]  /*76d0*/  @!P0 NANOSLEEP.SYNCS 0x989680 ;  /* 0x009896800000895d */ /* 0x004fea0003900000 */
[----:B------:R-:W2:Y:S02]  /*76e0*/  @!P0 SYNCS.PHASECHK.TRANS64 P0, [R0+URZ], R3 ;  /* 0x00000003000085a7 */ /* 0x000ea400080010ff */
[----:B--2---:R-:W-:Y:S05]  /*76f0*/  @!P0 BRA `(.L_x_142) ;  /* 0xfffffffc00f08947 */ /* 0x004fea000383ffff */
[----:B------:R-:W-:Y:S05]  /*7700*/  BRA `(.L_x_143) ;  /* 0xffffffc000e07947 */ /* 0x000fea000383ffff */
.L_x_64:
[----:B------:R-:W-:-:S07]  /*7710*/  MOV R0, UR6 ;  /* 0x0000000600007c02 */ /* 0x000fce0008000f00 */
.L_x_144:
[----:B-1----:R1:W2:Y:S02]  /*7720*/  SYNCS.PHASECHK.TRANS64.TRYWAIT P0, [R0+URZ], R3 ;  /* 0x00000003000075a7 */ /* 0x0022a400080011ff */
[----:B--2---:R-:W-:Y:S05]  /*7730*/  @!P0 NANOSLEEP.SYNCS 0x989680 ;  /* 0x009896800000895d */ /* 0x004fea0003900000 */
[----:B------:R-:W2:Y:S02]  /*7740*/  @!P0 SYNCS.PHASECHK.TRANS64 P0, [R0+URZ], R3 ;  /* 0x00000003000085a7 */ /* 0x000ea400080010ff */
[----:B--2---:R-:W-:Y:S05]  /*7750*/  @!P0 BRA `(.L_x_144) ;  /* 0xfffffffc00f08947 */ /* 0x004fea000383ffff */
[----:B------:R-:W-:Y:S05]  /*7760*/  BRA `(.L_x_145) ;  /* 0xffffffc000ec7947 */ /* 0x000fea000383ffff */
.L_x_65:
[----:B-1----:R-:W-:-:S07]  /*7770*/  MOV R0, UR7 ;  /* 0x0000000700007c02 */ /* 0x002fce0008000f00 */
.L_x_146:
[----:B-1----:R1:W2:Y:S02]  /*7780*/  SYNCS.PHASECHK.TRANS64.TRYWAIT P0, [R0+URZ], R2 ;  /* 0x00000002000075a7 */ /* 0x0022a400080011ff */
[----:B--2---:R-:W-:Y:S05]  /*7790*/  @!P0 NANOSLEEP.SYNCS 0x989680 ;  /* 0x009896800000895d */ /* 0x004fea0003900000 */
[----:B------:R-:W2:Y:S02]  /*77a0*/  @!P0 SYNCS.PHASECHK.TRANS64 P0, [R0+URZ], R2 ;  /* 0x00000002000085a7 */ /* 0x000ea400080010ff */
[----:B--2---:R-:W-:Y:S05]  /*77b0*/  @!P0 BRA `(.L_x_146) ;  /* 0xfffffffc00f08947 */ /* 0x004fea000383ffff */
[----:B------:R-:W-:Y:S05]  /*77c0*/  BRA `(.L_x_147) ;  /* 0xffffffc000f87947 */ /* 0x000fea000383ffff */
.L_x_70:
[----:B--2---:R2:W3:Y:S02]  /*77d0*/  SYNCS.PHASECHK.TRANS64.TRYWAIT P0, [R0+URZ+0xa0], R2 ;  /* 0x0000a002000075a7 */ /* 0x0044e400080011ff */
[----:B---3--:R-:W-:Y:S05]  /*77e0*/  @!P0 NANOSLEEP.SYNCS 0x989680 ;  /* 0x009896800000895d */ /* 0x008fea0003900000 */
[----:B------:R-:W3:Y:S02]  /*77f0*/  @!P0 SYNCS.PHASECHK.TRANS64 P0, [R0+URZ+0xa0], R2 ;  /* 0x0000a002000085a7 */ /* 0x000ee400080010ff */
[----:B---3--:R-:W-:Y:S05]  /*7800*/  @!P0 BRA `(.L_x_70) ;  /* 0xfffffffc00f08947 */ /* 0x008fea000383ffff */
[----:B------:R-:W-:Y:S05]  /*7810*/  BRA `(.L_x_148) ;  /* 0xffffffc400f07947 */ /* 0x000fea000383ffff */
.L_x_73:
[----:B------:R-:W-:Y:S07]  /*7820*/  MOV R0, UR7 ;  /* 0x0000000700007c02 */ /* 0x000fee0008000f00 */
.L_x_149:
[----:B--2---:R2:W3:Y:S02]  /*7830*/  SYNCS.PHASECHK.TRANS64.TRYWAIT P0, [R0+URZ+0x98], R2 ;  /* 0x00009802000075a7 */ /* 0x0044e400080011ff */
[----:B---3--:R-:W-:Y:S05]  /*7840*/  @!P0 NANOSLEEP.SYNCS 0x989680 ;  /* 0x009896800000895d */ /* 0x008fea0003900000 */
[----:B------:R-:W3:Y:S02]  /*7850*/  @!P0 SYNCS.PHASECHK.TRANS64 P0, [R0+URZ+0x98], R2 ;  /* 0x00009802000085a7 */ /* 0x000ee400080010ff */
[----:B---3--:R-:W-:Y:S05]  /*7860*/  @!P0 BRA `(.L_x_149) ;  /* 0xfffffffc00f08947 */ /* 0x008fea000383ffff */
[----:B------:R-:W-:Y:S05]  /*7870*/  BRA `(.L_x_72) ;  /* 0xffffffc800d07947 */ /* 0x000fea000383ffff */
.L_x_76:
[----:B------:R-:W-:Y:S07]  /*7880*/  MOV R0, UR15 ;  /* 0x0000000f00007c02 */ /* 0x000fee0008000f00 */
.L_x_150:
[----:B-1----:R1:W2:Y:S02]  /*7890*/  SYNCS.PHASECHK.TRANS64.TRYWAIT P0, [R0+URZ+0x78], R9 ;  /* 0x00007809000075a7 */ /* 0x0022a400080011ff */
[----:B--2---:R-:W-:Y:S05]  /*78a0*/  @!P0 NANOSLEEP.SYNCS 0x989680 ;  /* 0x009896800000895d */ /* 0x004fea0003900000 */
[----:B------:R-:W2:Y:S02]  /*78b0*/  @!P0 SYNCS.PHASECHK.TRANS64 P0, [R0+URZ+0x78], R9 ;  /* 0x00007809000085a7 */ /* 0x000ea400080010ff */
[----:B--2---:R-:W-:Y:S05]  /*78c0*/  @!P0 BRA `(.L_x_150) ;  /* 0xfffffffc00f08947 */ /* 0x004fea000383ffff */
[----:B------:R-:W-:Y:S05]  /*78d0*/  BRA `(.L_x_151) ;  /* 0xffffffcc00487947 */ /* 0x000fea000383ffff */
.L_x_77:
[----:B------:R-:W-:Y:S07]  /*78e0*/  MOV R0, UR13 ;  /* 0x0000000d00007c02 */ /* 0x000fee0008000f00 */
.L_x_152:
[----:B-1----:R1:W2:Y:S02]  /*78f0*/  SYNCS.PHASECHK.TRANS64.TRYWAIT P0, [R0+URZ+0x78], R14 ;  /* 0x0000780e000075a7 */ /* 0x0022a400080011ff */
[----:B--2---:R-:W-:Y:S05]  /*7900*/  @!P0 NANOSLEEP.SYNCS 0x989680 ;  /* 0x009896800000895d */ /* 0x004fea0003900000 */
[----:B------:R-:W2:Y:S02]  /*7910*/  @!P0 SYNCS.PHASECHK.TRANS64 P0, [R0+URZ+0x78], R14 ;  /* 0x0000780e000085a7 */ /* 0x000ea400080010ff */
[----:B--2---:R-:W-:Y:S05]  /*7920*/  @!P0 BRA `(.L_x_152) ;  /* 0xfffffffc00f08947 */ /* 0x004fea000383ffff */
[----:B------:R-:W-:Y:S05]  /*7930*/  BRA `(.L_x_153) ;  /* 0xffffffcc00e87947 */ /* 0x000fea000383ffff */
.L_x_79:
[----:B------:R-:W-:-:S07]  /*7940*/  MOV R0, UR4 ;  /* 0x0000000400007c02 */ /* 0x000fce0008000f00 */
.L_x_154:
[----:B-1----:R1:W3:Y:S02]  /*7950*/  SYNCS.PHASECHK.TRANS64.TRYWAIT P0, [R0+URZ], R2 ;  /* 0x00000002000075a7 */ /* 0x0022e400080011ff */
[----:B---3--:R-:W-:Y:S05]  /*7960*/  @!P0 NANOSLEEP.SYNCS 0x989680 ;  /* 0x009896800000895d */ /* 0x008fea0003900000 */
[----:B------:R-:W3:Y:S02]  /*7970*/  @!P0 SYNCS.PHASECHK.TRANS64 P0, [R0+URZ], R2 ;  /* 0x00000002000085a7 */ /* 0x000ee400080010ff */
[----:B---3--:R-:W-:Y:S05]  /*7980*/  @!P0 BRA `(.L_x_154) ;  /* 0xfffffffc00f08947 */ /* 0x008fea000383ffff */
[----:B------:R-:W-:Y:S05]  /*7990*/  BRA `(.L_x_155) ;  /* 0xffffffd000747947 */ /* 0x000fea000383ffff */
.L_x_80:
[----:B------:R-:W-:-:S07]  /*79a0*/  MOV R0, UR4 ;  /* 0x0000000400007c02 */ /* 0x000fce0008000f00 */
.L_x_156:
[----:B-1----:R1:W3:Y:S02]  /*79b0*/  SYNCS.PHASECHK.TRANS64.TRYWAIT P0, [R0+URZ], R2 ;  /* 0x00000002000075a7 */ /* 0x0022e400080011ff */
[----:B---3--:R-:W-:Y:S05]  /*79c0*/  @!P0 NANOSLEEP.SYNCS 0x989680 ;  /* 0x009896800000895d */ /* 0x008fea0003900000 */
[----:B------:R-:W3:Y:S02]  /*79d0*/  @!P0 SYNCS.PHASECHK.TRANS64 P0, [R0+URZ], R2 ;  /* 0x00000002000085a7 */ /* 0x000ee400080010ff */
[----:B---3--:R-:W-:Y:S05]  /*79e0*/  @!P0 BRA `(.L_x_156) ;  /* 0xfffffffc00f08947 */ /* 0x008fea000383ffff */
[----:B------:R-:W-:Y:S05]  /*79f0*/  BRA `(.L_x_157) ;  /* 0xffffffd000807947 */ /* 0x000fea000383ffff */
.L_x_82:
[----:B--2---:R2:W4:Y:S02]  /*7a00*/  SYNCS.PHASECHK.TRANS64.TRYWAIT P0, [R0+URZ+0xa0], R2 ;  /* 0x0000a002000075a7 */ /* 0x00452400080011ff */
[----:B----4-:R-:W-:Y:S05]  /*7a10*/  @!P0 NANOSLEEP.SYNCS 0x989680 ;  /* 0x009896800000895d */ /* 0x010fea0003900000 */
[----:B------:R-:W4:Y:S02]  /*7a20*/  @!P0 SYNCS.PHASECHK.TRANS64 P0, [R0+URZ+0xa0], R2 ;  /* 0x0000a002000085a7 */ /* 0x000f2400080010ff */
[----:B----4-:R-:W-:Y:S05]  /*7a30*/  @!P0 BRA `(.L_x_82) ;  /* 0xfffffffc00f08947 */ /* 0x010fea000383ffff */
[----:B------:R-:W-:Y:S05]  /*7a40*/  BRA `(.L_x_158) ;  /* 0xffffffd400747947 */ /* 0x000fea000383ffff */
.L_x_92:
[----:B-1----:R1:W3:Y:S02]  /*7a50*/  SYNCS.PHASECHK.TRANS64.TRYWAIT P1, [R2+URZ+0x60], R0 ;  /* 0x00006000020075a7 */ /* 0x0022e400080211ff */
[----:B---3--:R-:W-:Y:S05]  /*7a60*/  @!P1 NANOSLEEP.SYNCS 0x989680 ;  /* 0x009896800000995d */ /* 0x008fea0003900000 */
[----:B------:R-:W3:Y:S02]  /*7a70*/  @!P1 SYNCS.PHASECHK.TRANS64 P1, [R2+URZ+0x60], R0 ;  /* 0x00006000020095a7 */ /* 0x000ee400080210ff */
[----:B---3--:R-:W-:Y:S05]  /*7a80*/  @!P1 BRA `(.L_x_92) ;  /* 0xfffffffc00f09947 */ /* 0x008fea000383ffff */
[----:B------:R-:W-:Y:S05]  /*7a90*/  BRA `(.L_x_91) ;  /* 0xffffffe000847947 */ /* 0x000fea000383ffff */
.L_x_94:
[----:B--2---:R2:W3:Y:S02]  /*7aa0*/  SYNCS.PHASECHK.TRANS64.TRYWAIT P0, [R82+URZ+0xc0], R3 ;  /* 0x0000c003520075a7 */ /* 0x0044e400080011ff */
[----:B---3--:R-:W-:Y:S05]  /*7ab0*/  @!P0 NANOSLEEP.SYNCS 0x989680 ;  /* 0x009896800000895d */ /* 0x008fea0003900000 */
[----:B------:R-:W3:Y:S02]  /*7ac0*/  @!P0 SYNCS.PHASECHK.TRANS64 P0, [R82+URZ+0xc0], R3 ;  /* 0x0000c003520085a7 */ /* 0x000ee400080010ff */
[----:B---3--:R-:W-:Y:S05]  /*7ad0*/  @!P0 BRA `(.L_x_94) ;  /* 0xfffffffc00f08947 */ /* 0x008fea000383ffff */
[----:B------:R-:W-:Y:S05]  /*7ae0*/  BRA `(.L_x_93) ;  /* 0xffffffe000fc7947 */ /* 0x000fea000383ffff */
.L_x_105:
[----:B-1----:R1:W2:Y:S02]  /*7af0*/  SYNCS.PHASECHK.TRANS64.TRYWAIT P0, [R2+URZ+0x60], R83 ;  /* 0x00006053020075a7 */ /* 0x0022a400080011ff */
[----:B--2---:R-:W-:Y:S05]  /*7b00*/  @!P0 NANOSLEEP.SYNCS 0x989680 ;  /* 0x009896800000895d */ /* 0x004fea0003900000 */
[----:B------:R-:W2:Y:S02]  /*7b10*/  @!P0 SYNCS.PHASECHK.TRANS64 P0, [R2+URZ+0x60], R83 ;  /* 0x00006053020085a7 */ /* 0x000ea400080010ff */
[----:B--2---:R-:W-:Y:S05]  /*7b20*/  @!P0 BRA `(.L_x_105) ;  /* 0xfffffffc00f08947 */ /* 0x004fea000383ffff */
[----:B------:R-:W-:Y:S05]  /*7b30*/  BRA `(.L_x_104) ;  /* 0xffffffe800c47947 */ /* 0x000fea000383ffff */
        .weak           $__internal_0_$__cuda_sm10x_tcgen05_guardrail_trap_col_being_dealloced_not_returned_by_alloc
        .type           $__internal_0_$__cuda_sm10x_tcgen05_guardrail_trap_col_being_dealloced_not_returned_by_alloc,@function
        .size           $__internal_0_$__cuda_sm10x_tcgen05_guardrail_trap_col_being_dealloced_not_returned_by_alloc,($__internal_1_$__cuda_sm10x_tcgen05_guardrail_trap_phase_invalid_during_alloc - $__internal_0_$__cuda_sm10x_tcgen05_guardrail_trap_col_being_dealloced_not_returned_by_alloc)
$__internal_0_$__cuda_sm10x_tcgen05_guardrail_trap_col_being_dealloced_not_returned_by_alloc:
[----:B------:R-:W-:Y:S05]  /*7b40*/  BPT.TRAP 0x1 ;  /* 0x000000040000795c */ /* 0x000fea0000300000 */
[----:B------:R-:W-:-:S04]  /*7b50*/  HFMA2 R3, -RZ, RZ, 0, 0 ;  /* 0x00000000ff037431 */ /* 0x000fc800000001ff */
[----:B------:R-:W-:Y:S05]  /*7b60*/  RET.REL.NODEC R2 `(_ZN7cutlass13device_kernelINS_4gemm6kernel13GemmUniversalIN4cute5tupleIJiiiiEEENS1_10collective13CollectiveMmaINS1_35MainloopSm100TmaUmmaWarpSpecializedILi6ELi2ELi4ENS5_IJNS4_1CILi1EEESB_SB_EEEEENS5_IJNSA_ILi64EEESE_SE_EEEfNS5_IJSB_llEEEfSG_NS4_8TiledMMAINS4_8MMA_AtomIJNS4_17SM100_MMA_TF32_SSINS_10tfloat32_tESK_fLi64ELi64ELNS4_4UMMA5MajorE1ELSM_1ELNSL_7ScaleInE0ELSN_0EEEEEENS4_6LayoutISC_NS5_IJNSA_ILi0EEESR_SR_EEEEENS5_IJNS4_10UnderscoreESU_SU_EEEEENS4_13SM90_TMA_LOADENS4_14ComposedLayoutINS4_7SwizzleILi2ELi5ELi2EEENS4_18smem_ptr_flag_bitsILi32EEENSQ_INS5_IJNSA_ILi32EEENSA_ILi4EEEEEENS5_IJSB_S13_EEEEEEEvNS4_8identityESX_S18_vS19_EENS_8epilogue10collective18CollectiveEpilogueINS1B_23Sm100TmaWarpSpecializedILi3ELi2ELi16ELb1ELb0EEEJSF_NS5_IJNSQ_ISE_SB_EENSQ_IS13_SB_EEEEEfNS5_IJlSB_lEEEfS1J_NS1B_6fusion15FusionCallbacksIS1F_NS1K_17LinearCombinationIffffLNS_15FloatRoundStyleE2EEESF_S1I_JEEENS4_5SM1004TMEM4LOAD26SM100_TMEM_LOAD_16dp128b8xESX_NSY_INSZ_ILi3ELi4ELi3EEES12_NSQ_INS5_IJNSA_ILi8EEES13_EEENS5_IJS13_SB_EEEEEEENS4_17SM75_U32x4_LDSM_NENS4_14SM90_TMA_STOREES1Z_NS4_17SM90_U32x4_STSM_NENS4_39AutoVectorizingCopyWithAssumedAlignmentILi128EEEEEEvvEEEEvNT_6ParamsE) ;  /* 0xffffff8402247950 */ /* 0x000fea0003c3ffff */
        .weak           $__internal_1_$__cuda_sm10x_tcgen05_guardrail_trap_phase_invalid_during_alloc
        .type           $__internal_1_$__cuda_sm10x_tcgen05_guardrail_trap_phase_invalid_during_alloc,@function
        .size           $__internal_1_$__cuda_sm10x_tcgen05_guardrail_trap_phase_invalid_during_alloc,($__internal_2_$__cuda_sm10x_tcgen05_guardrail_trap_unallocated_columns_being_dealloced - $__internal_1_$__cuda_sm10x_tcgen05_guardrail_trap_phase_invalid_during_alloc)
$__internal_1_$__cuda_sm10x_tcgen05_guardrail_trap_phase_invalid_during_alloc:
[----:B------:R-:W-:Y:S05]  /*7b70*/  BPT.TRAP 0x1 ;  /* 0x000000040000795c */ /* 0x000fea0000300000 */
[----:B------:R-:W-:-:S04]  /*7b80*/  MOV R3, 0x0 ;  /* 0x0000000000037802 */ /* 0x000fc80000000f00 */
[----:B------:R-:W-:Y:S05]  /*7b90*/  RET.REL.NODEC R2 `(_ZN7cutlass13device_kernelINS_4gemm6kernel13GemmUniversalIN4cute5tupleIJiiiiEEENS1_10collective13CollectiveMmaINS1_35MainloopSm100TmaUmmaWarpSpecializedILi6ELi2ELi4ENS5_IJNS4_1CILi1EEESB_SB_EEEEENS5_IJNSA_ILi64EEESE_SE_EEEfNS5_IJSB_llEEEfSG_NS4_8TiledMMAINS4_8MMA_AtomIJNS4_17SM100_MMA_TF32_SSINS_10tfloat32_tESK_fLi64ELi64ELNS4_4UMMA5MajorE1ELSM_1ELNSL_7ScaleInE0ELSN_0EEEEEENS4_6LayoutISC_NS5_IJNSA_ILi0EEESR_SR_EEEEENS5_IJNS4_10UnderscoreESU_SU_EEEEENS4_13SM90_TMA_LOADENS4_14ComposedLayoutINS4_7SwizzleILi2ELi5ELi2EEENS4_18smem_ptr_flag_bitsILi32EEENSQ_INS5_IJNSA_ILi32EEENSA_ILi4EEEEEENS5_IJSB_S13_EEEEEEEvNS4_8identityESX_S18_vS19_EENS_8epilogue10collective18CollectiveEpilogueINS1B_23Sm100TmaWarpSpecializedILi3ELi2ELi16ELb1ELb0EEEJSF_NS5_IJNSQ_ISE_SB_EENSQ_IS13_SB_EEEEEfNS5_IJlSB_lEEEfS1J_NS1B_6fusion15FusionCallbacksIS1F_NS1K_17LinearCombinationIffffLNS_15FloatRoundStyleE2EEESF_S1I_JEEENS4_5SM1004TMEM4LOAD26SM100_TMEM_LOAD_16dp128b8xESX_NSY_INSZ_ILi3ELi4ELi3EEES12_NSQ_INS5_IJNSA_ILi8EEES13_EEENS5_IJS13_SB_EEEEEEENS4_17SM75_U32x4_LDSM_NENS4_14SM90_TMA_STOREES1Z_NS4_17SM90_U32x4_STSM_NENS4_39AutoVectorizingCopyWithAssumedAlignmentILi128EEEEEEvvEEEEvNT_6ParamsE) ;  /* 0xffffff8402187950 */ /* 0x000fea0003c3ffff */
        .weak           $__internal_2_$__cuda_sm10x_tcgen05_guardrail_trap_unallocated_columns_being_dealloced
        .type           $__internal_2_$__cuda_sm10x_tcgen05_guardrail_trap_unallocated_columns_being_dealloced,@function
        .size           $__internal_2_$__cuda_sm10x_tcgen05_guardrail_trap_unallocated_columns_being_dealloced,(.L_x_160 - $__internal_2_$__cuda_sm10x_tcgen05_guardrail_trap_unallocated_columns_being_dealloced)
$__internal_2_$__cuda_sm10x_tcgen05_guardrail_trap_unallocated_columns_being_dealloced:
[----:B------:R-:W-:Y:S05]  /*7ba0*/  BPT.TRAP 0x1 ;  /* 0x000000040000795c */ /* 0x000fea0000300000 */
[----:B------:R-:W-:-:S04]  /*7bb0*/  HFMA2 R3, -RZ, RZ, 0, 0 ;  /* 0x00000000ff037431 */ /* 0x000fc800000001ff */
[----:B------:R-:W-:Y:S05]  /*7bc0*/  RET.REL.NODEC R2 `(_ZN7cutlass13device_kernelINS_4gemm6kernel13GemmUniversalIN4cute5tupleIJiiiiEEENS1_10collective13CollectiveMmaINS1_35MainloopSm100TmaUmmaWarpSpecializedILi6ELi2ELi4ENS5_IJNS4_1CILi1EEESB_SB_EEEEENS5_IJNSA_ILi64EEESE_SE_EEEfNS5_IJSB_llEEEfSG_NS4_8TiledMMAINS4_8MMA_AtomIJNS4_17SM100_MMA_TF32_SSINS_10tfloat32_tESK_fLi64ELi64ELNS4_4UMMA5MajorE1ELSM_1ELNSL_7ScaleInE0ELSN_0EEEEEENS4_6LayoutISC_NS5_IJNSA_ILi0EEESR_SR_EEEEENS5_IJNS4_10UnderscoreESU_SU_EEEEENS4_13SM90_TMA_LOADENS4_14ComposedLayoutINS4_7SwizzleILi2ELi5ELi2EEENS4_18smem_ptr_flag_bitsILi32EEENSQ_INS5_IJNSA_ILi32EEENSA_ILi4EEEEEENS5_IJSB_S13_EEEEEEEvNS4_8identityESX_S18_vS19_EENS_8epilogue10collective18CollectiveEpilogueINS1B_23Sm100TmaWarpSpecializedILi3ELi2ELi16ELb1ELb0EEEJSF_NS5_IJNSQ_ISE_SB_EENSQ_IS13_SB_EEEEEfNS5_IJlSB_lEEEfS1J_NS1B_6fusion15FusionCallbacksIS1F_NS1K_17LinearCombinationIffffLNS_15FloatRoundStyleE2EEESF_S1I_JEEENS4_5SM1004TMEM4LOAD26SM100_TMEM_LOAD_16dp128b8xESX_NSY_INSZ_ILi3ELi4ELi3EEES12_NSQ_INS5_IJNSA_ILi8EEES13_EEENS5_IJS13_SB_EEEEEEENS4_17SM75_U32x4_LDSM_NENS4_14SM90_TMA_STOREES1Z_NS4_17SM90_U32x4_STSM_NENS4_39AutoVectorizingCopyWithAssumedAlignmentILi128EEEEEEvvEEEEvNT_6ParamsE) ;  /* 0xffffff84020c7950 */ /* 0x000fea0003c3ffff */
.L_x_159:
[----:B------:R-:W-:-:S00]  /*7bd0*/  BRA `(.L_x_159) ;  /* 0xfffffffc00fc7947 */ /* 0x000fc0000383ffff */
[----:B------:R-:W-:-:S00]  /*7be0*/  NOP ;  /* 0x0000000000007918 */ /* 0x000fc00000000000 */
        /* <DEDUP_REMOVED lines=9> */
.L_x_160:


//--------------------- .nv.global.init           --------------------------
	.section	.nv.global.init,"aw",@progbits
.nv.global.init:
	.type		$str$27,@object
	.size		$str$27,($str$28 - $str$27)
$str$27:
        /*0000*/ 	.byte	0x28, 0x61, 0x64, 0x64, 0x72, 0x65, 0x73, 0x73, 0x20, 0x26, 0x20, 0x6d, 0x61, 0x73, 0x6b, 0x29
        /*0010*/ 	.byte	0x20, 0x3d, 0x3d, 0x20, 0x30, 0x00
	.type		$str$28,@object
	.size		$str$28,($str$26 - $str$28)
$str$28:
        /*0016*/ 	.byte	0x2f, 0x74, 0x6d, 0x70, 0x2f, 0x63, 0x75, 0x74, 0x6c, 0x61, 0x73, 0x73, 0x5f, 0x73, 0x77, 0x65
        /*0026*/ 	.byte	0x65, 0x70, 0x5f, 0x73, 0x72, 0x63, 0x2f, 0x69, 0x6e, 0x63, 0x6c, 0x75, 0x64, 0x65, 0x2f, 0x63
        /*0036*/ 	.byte	0x75, 0x74, 0x65, 0x2f, 0x70, 0x6f, 0x69, 0x6e, 0x74, 0x65, 0x72, 0x5f, 0x66, 0x6c, 0x61, 0x67
        /*0046*/ 	.byte	0x67, 0x65, 0x64, 0x2e, 0x68, 0x70, 0x70, 0x00
	.type		$str$26,@object
	.size		$str$26,($str$25 - $str$26)
$str$26:
        /*004e*/ 	.byte	0x2f, 0x74, 0x6d, 0x70, 0x2f, 0x63, 0x75, 0x74, 0x6c, 0x61, 0x73, 0x73, 0x5f, 0x73, 0x77, 0x65
        /*005e*/ 	.byte	0x65, 0x70, 0x5f, 0x73, 0x72, 0x63, 0x2f, 0x69, 0x6e, 0x63, 0x6c, 0x75, 0x64, 0x65, 0x2f, 0x63
        /*006e*/ 	.byte	0x75, 0x74, 0x65, 0x2f, 0x61, 0x74, 0x6f, 0x6d, 0x2f, 0x63, 0x6f, 0x70, 0x79, 0x5f, 0x74, 0x72
        /*007e*/ 	.byte	0x61, 0x69, 0x74, 0x73, 0x5f, 0x73, 0x6d, 0x31, 0x30, 0x30, 0x2e, 0x68, 0x70, 0x70, 0x00
	.type		$str$25,@object
	.size		$str$25,(__unnamed_1 - $str$25)
$str$25:
        /*008d*/ 	.byte	0x28, 0x28, 0x75, 0x69, 0x6e, 0x74, 0x33, 0x32, 0x5f, 0x74, 0x28, 0x74, 0x68, 0x72, 0x65, 0x61
        /*009d*/ 	.byte	0x64, 0x49, 0x64, 0x78, 0x2e, 0x78, 0x29, 0x20, 0x2f, 0x20, 0x33, 0x32, 0x29, 0x20, 0x25, 0x20
        /*00ad*/ 	.byte	0x34, 0x29, 0x20, 0x3d, 0x3d, 0x20, 0x28, 0x28, 0x28, 0x74, 0x6d, 0x65, 0x6d, 0x5f, 0x61, 0x64
        /*00bd*/ 	.byte	0x64, 0x72, 0x20, 0x3e, 0x3e, 0x20, 0x31, 0x36, 0x29, 0x20, 0x2f, 0x20, 0x33, 0x32, 0x29, 0x20
        /*00cd*/ 	.byte	0x25, 0x20, 0x34, 0x29, 0x00
	.type		__unnamed_1,@object
	.size		__unnamed_1,(__unnamed_2 - __unnamed_1)
__unnamed_1:
        /*00d2*/ 	.byte	0x61, 0x75, 0x74, 0x6f, 0x20, 0x63, 0x75, 0x74, 0x65, 0x3a, 0x3a, 0x61, 0x73, 0x5f, 0x70, 0x6f
        /* <DEDUP_REMOVED lines=23> */
        /*0252*/ 	.byte	0x3c, 0x32, 0x30, 0x34, 0x38, 0x3e, 0x3e, 0x3e, 0x3e, 0x5d, 0x00
	.type		__unnamed_2,@object
	.size		__unnamed_2,(.L_2 - __unnamed_2)
__unnamed_2:
        /* <DEDUP_REMOVED lines=45> */
        /*052d*/ 	.byte	0x3e, 0x3e, 0x3e, 0x5d, 0x00
.L_2:


//--------------------- .nv.shared._ZN7cutlass13device_kernelINS_4gemm6kernel13GemmUniversalIN4cute5tupleIJiiiiEEENS1_10collective13CollectiveMmaINS1_35MainloopSm100TmaUmmaWarpSpecializedILi6ELi2ELi4ENS5_IJNS4_1CILi1EEESB_SB_EEEEENS5_IJNSA_ILi64EEESE_SE_EEEfNS5_IJSB_llEEEfSG_NS4_8TiledMMAINS4_8MMA_AtomIJNS4_17SM100_MMA_TF32_SSINS_10tfloat32_tESK_fLi64ELi64ELNS4_4UMMA5MajorE1ELSM_1ELNSL_7ScaleInE0ELSN_0EEEEEENS4_6LayoutISC_NS5_IJNSA_ILi0EEESR_SR_EEEEENS5_IJNS4_10UnderscoreESU_SU_EEEEENS4_13SM90_TMA_LOADENS4_14ComposedLayoutINS4_7SwizzleILi2ELi5ELi2EEENS4_18smem_ptr_flag_bitsILi32EEENSQ_INS5_IJNSA_ILi32EEENSA_ILi4EEEEEENS5_IJSB_S13_EEEEEEEvNS4_8identityESX_S18_vS19_EENS_8epilogue10collective18CollectiveEpilogueINS1B_23Sm100TmaWarpSpecializedILi3ELi2ELi16ELb1ELb0EEEJSF_NS5_IJNSQ_ISE_SB_EENSQ_IS13_SB_EEEEEfNS5_IJlSB_lEEEfS1J_NS1B_6fusion15FusionCallbacksIS1F_NS1K_17LinearCombinationIffffLNS_15FloatRoundStyleE2EEESF_S1I_JEEENS4_5SM1004TMEM4LOAD26SM100_TMEM_LOAD_16dp128b8xESX_NSY_INSZ_ILi3ELi4ELi3EEES12_NSQ_INS5_IJNSA_ILi8EEES13_EEENS5_IJS13_SB_EEEEEEENS4_17SM75_U32x4_LDSM_NENS4_14SM90_TMA_STOREES1Z_NS4_17SM90_U32x4_STSM_NENS4_39AutoVectorizingCopyWithAssumedAlignmentILi128EEEEEEvvEEEEvNT_6ParamsE --------------------------
	.section	.nv.shared._ZN7cutlass13device_kernelINS_4gemm6kernel13GemmUniversalIN4cute5tupleIJiiiiEEENS1_10collective13CollectiveMmaINS1_35MainloopSm100TmaUmmaWarpSpecializedILi6ELi2ELi4ENS5_IJNS4_1CILi1EEESB_SB_EEEEENS5_IJNSA_ILi64EEESE_SE_EEEfNS5_IJSB_llEEEfSG_NS4_8TiledMMAINS4_8MMA_AtomIJNS4_17SM100_MMA_TF32_SSINS_10tfloat32_tESK_fLi64ELi64ELNS4_4UMMA5MajorE1ELSM_1ELNSL_7ScaleInE0ELSN_0EEEEEENS4_6LayoutISC_NS5_IJNSA_ILi0EEESR_SR_EEEEENS5_IJNS4_10UnderscoreESU_SU_EEEEENS4_13SM90_TMA_LOADENS4_14ComposedLayoutINS4_7SwizzleILi2ELi5ELi2EEENS4_18smem_ptr_flag_bitsILi32EEENSQ_INS5_IJNSA_ILi32EEENSA_ILi4EEEEEENS5_IJSB_S13_EEEEEEEvNS4_8identityESX_S18_vS19_EENS_8epilogue10collective18CollectiveEpilogueINS1B_23Sm100TmaWarpSpecializedILi3ELi2ELi16ELb1ELb0EEEJSF_NS5_IJNSQ_ISE_SB_EENSQ_IS13_SB_EEEEEfNS5_IJlSB_lEEEfS1J_NS1B_6fusion15FusionCallbacksIS1F_NS1K_17LinearCombinationIffffLNS_15FloatRoundStyleE2EEESF_S1I_JEEENS4_5SM1004TMEM4LOAD26SM100_TMEM_LOAD_16dp128b8xESX_NSY_INSZ_ILi3ELi4ELi3EEES12_NSQ_INS5_IJNSA_ILi8EEES13_EEENS5_IJS13_SB_EEEEEEENS4_17SM75_U32x4_LDSM_NENS4_14SM90_TMA_STOREES1Z_NS4_17SM90_U32x4_STSM_NENS4_39AutoVectorizingCopyWithAssumedAlignmentILi128EEEEEEvvEEEEvNT_6ParamsE,"aw",@nobits
	.sectionflags	@""
	.align	16
	.zero		1024


//--------------------- .nv.shared.reserved.0     --------------------------
	.section	.nv.shared.reserved.0,"aw",@nobits
	.weak		__nv_reservedSMEM_offset_0_alias
	.size		__nv_reservedSMEM_offset_0_alias, 0, 64
	.other		__nv_reservedSMEM_offset_0_alias,@"STO_CUDA_RESERVED_SHARED STV_DEFAULT"
__nv_reservedSMEM_offset_0_alias:
	.zero		0
.nv.shared.reserved.0:
	.zero		64
	.weak		__nv_reservedSMEM_tcgen05_partition
	.type		__nv_reservedSMEM_tcgen05_partition,@object
	.size		__nv_reservedSMEM_tcgen05_partition,(.L_0 - __nv_reservedSMEM_tcgen05_partition)
__nv_reservedSMEM_tcgen05_partition:
	.zero		32
.L_0:


//--------------------- .nv.global                --------------------------
	.section	.nv.global,"aw",@nobits
.nv.global:
	.type		_ZN40_INTERNAL_2c8773d3_4_k_cu_2670054f_302664cute1_E,@object
	.size		_ZN40_INTERNAL_2c8773d3_4_k_cu_2670054f_302664cute1_E,(_ZN40_INTERNAL_2c8773d3_4_k_cu_2670054f_302664cuda3std3__45__cpo6cbeginE - _ZN40_INTERNAL_2c8773d3_4_k_cu_2670054f_302664cute1_E)
_ZN40_INTERNAL_2c8773d3_4_k_cu_2670054f_302664cute1_E:
	.zero		1
	.type		_ZN40_INTERNAL_2c8773d3_4_k_cu_2670054f_302664cuda3std3__45__cpo6cbeginE,@object
	.size		_ZN40_INTERNAL_2c8773d3_4_k_cu_2670054f_302664cuda3std3__45__cpo6cbeginE,(_ZN40_INTERNAL_2c8773d3_4_k_cu_2670054f_302664cuda3std3__48in_placeE - _ZN40_INTERNAL_2c8773d3_4_k_cu_2670054f_302664cuda3std3__45__cpo6cbeginE)
_ZN40_INTERNAL_2c8773d3_4_k_cu_2670054f_302664cuda3std3__45__cpo6cbeginE:
	.zero		1
	.type		_ZN40_INTERNAL_2c8773d3_4_k_cu_2670054f_302664cuda3std3__48in_placeE,@object
	.size		_ZN40_INTERNAL_2c8773d3_4_k_cu_2670054f_302664cuda3std3__48in_placeE,(_ZN40_INTERNAL_2c8773d3_4_k_cu_2670054f_302664cuda3std6ranges3__45__cpo9iter_moveE - _ZN40_INTERNAL_2c8773d3_4_k_cu_2670054f_302664cuda3std3__48in_placeE)
_ZN40_INTERNAL_2c8773d3_4_k_cu_2670054f_302664cuda3std3__48in_placeE:
	.zero		1
	.type		_ZN40_INTERNAL_2c8773d3_4_k_cu_2670054f_302664cuda3std6ranges3__45__cpo9iter_moveE,@object
	.size		_ZN40_INTERNAL_2c8773d3_4_k_cu_2670054f_302664cuda3std6ranges3__45__cpo9iter_moveE,(_ZN40_INTERNAL_2c8773d3_4_k_cu_2670054f_302664cuda3std3__45__cpo5beginE - _ZN40_INTERNAL_2c8773d3_4_k_cu_2670054f_302664cuda3std6ranges3__45__cpo9iter_moveE)
_ZN40_INTERNAL_2c8773d3_4_k_cu_2670054f_302664cuda3std6ranges3__45__cpo9iter_moveE:
	.zero		1
	.type		_ZN40_INTERNAL_2c8773d3_4_k_cu_2670054f_302664cuda3std3__45__cpo5beginE,@object
	.size		_ZN40_INTERNAL_2c8773d3_4_k_cu_2670054f_302664cuda3std3__45__cpo5beginE,(_ZN40_INTERNAL_2c8773d3_4_k_cu_2670054f_302664cuda3std3__442_GLOBAL__N__2c8773d3_4_k_cu_2670054f_302666ignoreE - _ZN40_INTERNAL_2c8773d3_4_k_cu_2670054f_302664cuda3std3__45__cpo5beginE)
_ZN40_INTERNAL_2c8773d3_4_k_cu_2670054f_302664cuda3std3__45__cpo5beginE:
	.zero		1
	.type		_ZN40_INTERNAL_2c8773d3_4_k_cu_2670054f_302664cuda3std3__442_GLOBAL__N__2c8773d3_4_k_cu_2670054f_302666ignoreE,@object
	.size		_ZN40_INTERNAL_2c8773d3_4_k_cu_2670054f_302664cuda3std3__442_GLOBAL__N__2c8773d3_4_k_cu_2670054f_302666ignoreE,(_ZN40_INTERNAL_2c8773d3_4_k_cu_2670054f_302664cute7productE - _ZN40_INTERNAL_2c8773d3_4_k_cu_2670054f_302664cuda3std3__442_GLOBAL__N__2c8773d3_4_k_cu_2670054f_302666ignoreE)
_ZN40_INTERNAL_2c8773d3_4_k_cu_2670054f_302664cuda3std3__442_GLOBAL__N__2c8773d3_4_k_cu_2670054f_302666ignoreE:
	.zero		1
	.type		_ZN40_INTERNAL_2c8773d3_4_k_cu_2670054f_302664cute7productE,@object
	.size		_ZN40_INTERNAL_2c8773d3_4_k_cu_2670054f_302664cute7productE,(_ZN40_INTERNAL_2c8773d3_4_k_cu_2670054f_302664cuda3std3__45__cpo3endE - _ZN40_INTERNAL_2c8773d3_4_k_cu_2670054f_302664cute7productE)
_ZN40_INTERNAL_2c8773d3_4_k_cu_2670054f_302664cute7productE:
	.zero		1
	.type		_ZN40_INTERNAL_2c8773d3_4_k_cu_2670054f_302664cuda3std3__45__cpo3endE,@object
	.size		_ZN40_INTERNAL_2c8773d3_4_k_cu_2670054f_302664cuda3std3__45__cpo3endE,(_ZN40_INTERNAL_2c8773d3_4_k_cu_2670054f_302664cuda3std3__419piecewise_constructE - _ZN40_INTERNAL_2c8773d3_4_k_cu_2670054f_302664cuda3std3__45__cpo3endE)
_ZN40_INTERNAL_2c8773d3_4_k_cu_2670054f_302664cuda3std3__45__cpo3endE:
	.zero		1
	.type		_ZN40_INTERNAL_2c8773d3_4_k_cu_2670054f_302664cuda3std3__419piecewise_constructE,@object
	.size		_ZN40_INTERNAL_2c8773d3_4_k_cu_2670054f_302664cuda3std3__419piecewise_constructE,(_ZN40_INTERNAL_2c8773d3_4_k_cu_2670054f_302664cuda3std3__45__cpo4cendE - _ZN40_INTERNAL_2c8773d3_4_k_cu_2670054f_302664cuda3std3__419piecewise_constructE)
_ZN40_INTERNAL_2c8773d3_4_k_cu_2670054f_302664cuda3std3__419piecewise_constructE:
	.zero		1
	.type		_ZN40_INTERNAL_2c8773d3_4_k_cu_2670054f_302664cuda3std3__45__cpo4cendE,@object
	.size		_ZN40_INTERNAL_2c8773d3_4_k_cu_2670054f_302664cuda3std3__45__cpo4cendE,(_ZN40_INTERNAL_2c8773d3_4_k_cu_2670054f_302664cuda3std6ranges3__45__cpo4swapE - _ZN40_INTERNAL_2c8773d3_4_k_cu_2670054f_302664cuda3std3__45__cpo4cendE)
_ZN40_INTERNAL_2c8773d3_4_k_cu_2670054f_302664cuda3std3__45__cpo4cendE:
	.zero		1
	.type		_ZN40_INTERNAL_2c8773d3_4_k_cu_2670054f_302664cuda3std6ranges3__45__cpo4swapE,@object
	.size		_ZN40_INTERNAL_2c8773d3_4_k_cu_2670054f_302664cuda3std6ranges3__45__cpo4swapE,(.L_10 - _ZN40_INTERNAL_2c8773d3_4_k_cu_2670054f_302664cuda3std6ranges3__45__cpo4swapE)
_ZN40_INTERNAL_2c8773d3_4_k_cu_2670054f_302664cuda3std6ranges3__45__cpo4swapE:
	.zero		1
.L_10:


//--------------------- .nv.constant0._ZN7cutlass13device_kernelINS_4gemm6kernel13GemmUniversalIN4cute5tupleIJiiiiEEENS1_10collective13CollectiveMmaINS1_35MainloopSm100TmaUmmaWarpSpecializedILi6ELi2ELi4ENS5_IJNS4_1CILi1EEESB_SB_EEEEENS5_IJNSA_ILi64EEESE_SE_EEEfNS5_IJSB_llEEEfSG_NS4_8TiledMMAINS4_8MMA_AtomIJNS4_17SM100_MMA_TF32_SSINS_10tfloat32_tESK_fLi64ELi64ELNS4_4UMMA5MajorE1ELSM_1ELNSL_7ScaleInE0ELSN_0EEEEEENS4_6LayoutISC_NS5_IJNSA_ILi0EEESR_SR_EEEEENS5_IJNS4_10UnderscoreESU_SU_EEEEENS4_13SM90_TMA_LOADENS4_14ComposedLayoutINS4_7SwizzleILi2ELi5ELi2EEENS4_18smem_ptr_flag_bitsILi32EEENSQ_INS5_IJNSA_ILi32EEENSA_ILi4EEEEEENS5_IJSB_S13_EEEEEEEvNS4_8identityESX_S18_vS19_EENS_8epilogue10collective18CollectiveEpilogueINS1B_23Sm100TmaWarpSpecializedILi3ELi2ELi16ELb1ELb0EEEJSF_NS5_IJNSQ_ISE_SB_EENSQ_IS13_SB_EEEEEfNS5_IJlSB_lEEEfS1J_NS1B_6fusion15FusionCallbacksIS1F_NS1K_17LinearCombinationIffffLNS_15FloatRoundStyleE2EEESF_S1I_JEEENS4_5SM1004TMEM4LOAD26SM100_TMEM_LOAD_16dp128b8xESX_NSY_INSZ_ILi3ELi4ELi3EEES12_NSQ_INS5_IJNSA_ILi8EEES13_EEENS5_IJS13_SB_EEEEEEENS4_17SM75_U32x4_LDSM_NENS4_14SM90_TMA_STOREES1Z_NS4_17SM90_U32x4_STSM_NENS4_39AutoVectorizingCopyWithAssumedAlignmentILi128EEEEEEvvEEEEvNT_6ParamsE --------------------------
	.section	.nv.constant0._ZN7cutlass13device_kernelINS_4gemm6kernel13GemmUniversalIN4cute5tupleIJiiiiEEENS1_10collective13CollectiveMmaINS1_35MainloopSm100TmaUmmaWarpSpecializedILi6ELi2ELi4ENS5_IJNS4_1CILi1EEESB_SB_EEEEENS5_IJNSA_ILi64EEESE_SE_EEEfNS5_IJSB_llEEEfSG_NS4_8TiledMMAINS4_8MMA_AtomIJNS4_17SM100_MMA_TF32_SSINS_10tfloat32_tESK_fLi64ELi64ELNS4_4UMMA5MajorE1ELSM_1ELNSL_7ScaleInE0ELSN_0EEEEEENS4_6LayoutISC_NS5_IJNSA_ILi0EEESR_SR_EEEEENS5_IJNS4_10UnderscoreESU_SU_EEEEENS4_13SM90_TMA_LOADENS4_14ComposedLayoutINS4_7SwizzleILi2ELi5ELi2EEENS4_18smem_ptr_flag_bitsILi32EEENSQ_INS5_IJNSA_ILi32EEENSA_ILi4EEEEEENS5_IJSB_S13_EEEEEEEvNS4_8identityESX_S18_vS19_EENS_8epilogue10collective18CollectiveEpilogueINS1B_23Sm100TmaWarpSpecializedILi3ELi2ELi16ELb1ELb0EEEJSF_NS5_IJNSQ_ISE_SB_EENSQ_IS13_SB_EEEEEfNS5_IJlSB_lEEEfS1J_NS1B_6fusion15FusionCallbacksIS1F_NS1K_17LinearCombinationIffffLNS_15FloatRoundStyleE2EEESF_S1I_JEEENS4_5SM1004TMEM4LOAD26SM100_TMEM_LOAD_16dp128b8xESX_NSY_INSZ_ILi3ELi4ELi3EEES12_NSQ_INS5_IJNSA_ILi8EEES13_EEENS5_IJS13_SB_EEEEEEENS4_17SM75_U32x4_LDSM_NENS4_14SM90_TMA_STOREES1Z_NS4_17SM90_U32x4_STSM_NENS4_39AutoVectorizingCopyWithAssumedAlignmentILi128EEEEEEvvEEEEvNT_6ParamsE,"a",@progbits
	.sectionflags	@""
	.align	4
.nv.constant0._ZN7cutlass13device_kernelINS_4gemm6kernel13GemmUniversalIN4cute5tupleIJiiiiEEENS1_10collective13CollectiveMmaINS1_35MainloopSm100TmaUmmaWarpSpecializedILi6ELi2ELi4ENS5_IJNS4_1CILi1EEESB_SB_EEEEENS5_IJNSA_ILi64EEESE_SE_EEEfNS5_IJSB_llEEEfSG_NS4_8TiledMMAINS4_8MMA_AtomIJNS4_17SM100_MMA_TF32_SSINS_10tfloat32_tESK_fLi64ELi64ELNS4_4UMMA5MajorE1ELSM_1ELNSL_7ScaleInE0ELSN_0EEEEEENS4_6LayoutISC_NS5_IJNSA_ILi0EEESR_SR_EEEEENS5_IJNS4_10UnderscoreESU_SU_EEEEENS4_13SM90_TMA_LOADENS4_14ComposedLayoutINS4_7SwizzleILi2ELi5ELi2EEENS4_18smem_ptr_flag_bitsILi32EEENSQ_INS5_IJNSA_ILi32EEENSA_ILi4EEEEEENS5_IJSB_S13_EEEEEEEvNS4_8identityESX_S18_vS19_EENS_8epilogue10collective18CollectiveEpilogueINS1B_23Sm100TmaWarpSpecializedILi3ELi2ELi16ELb1ELb0EEEJSF_NS5_IJNSQ_ISE_SB_EENSQ_IS13_SB_EEEEEfNS5_IJlSB_lEEEfS1J_NS1B_6fusion15FusionCallbacksIS1F_NS1K_17LinearCombinationIffffLNS_15FloatRoundStyleE2EEESF_S1I_JEEENS4_5SM1004TMEM4LOAD26SM100_TMEM_LOAD_16dp128b8xESX_NSY_INSZ_ILi3ELi4ELi3EEES12_NSQ_INS5_IJNSA_ILi8EEES13_EEENS5_IJS13_SB_EEEEEEENS4_17SM75_U32x4_LDSM_NENS4_14SM90_TMA_STOREES1Z_NS4_17SM90_U32x4_STSM_NENS4_39AutoVectorizingCopyWithAssumedAlignmentILi128EEEEEEvvEEEEvNT_6ParamsE:
	.zero		2944


//--------------------- SYMBOLS --------------------------

	.type		.nv.reservedSmem.offset0,@object
	.size		.nv.reservedSmem.offset0,0x4
	.type		.nv.reservedSmem.cap,@object
	.size		.nv.reservedSmem.cap,0x4
	.type		__assertfail,@function
